//
// Generated by NVIDIA NVVM Compiler
//
// Compiler Build ID: CL-36424714
// Cuda compilation tools, release 13.0, V13.0.88
// Based on NVVM 20.0.0
//

.version 9.0
.target sm_100
.address_size 64

	// .globl	_Z17multVectorsKernelPK6bigintS1_P11bigint_widem

.visible .entry _Z17multVectorsKernelPK6bigintS1_P11bigint_widem(
	.param .u64 .ptr .align 1 _Z17multVectorsKernelPK6bigintS1_P11bigint_widem_param_0,
	.param .u64 .ptr .align 1 _Z17multVectorsKernelPK6bigintS1_P11bigint_widem_param_1,
	.param .u64 .ptr .align 1 _Z17multVectorsKernelPK6bigintS1_P11bigint_widem_param_2,
	.param .u64 _Z17multVectorsKernelPK6bigintS1_P11bigint_widem_param_3
)
{
	.reg .pred 	%p<2>;
	.reg .b32 	%r<567>;
	.reg .b64 	%rd<17>;

	ld.param.u64 	%rd5, [_Z17multVectorsKernelPK6bigintS1_P11bigint_widem_param_3];
	mov.u32 	%r1, %ntid.x;
	mov.u32 	%r2, %ctaid.x;
	mov.u32 	%r3, %tid.x;
	mad.lo.s32 	%r4, %r1, %r2, %r3;
	cvt.s64.s32 	%rd1, %r4;
	setp.le.u64 	%p1, %rd5, %rd1;
	@%p1 bra 	$L__BB0_2;
	ld.param.u64 	%rd16, [_Z17multVectorsKernelPK6bigintS1_P11bigint_widem_param_2];
	ld.param.u64 	%rd15, [_Z17multVectorsKernelPK6bigintS1_P11bigint_widem_param_1];
	ld.param.u64 	%rd14, [_Z17multVectorsKernelPK6bigintS1_P11bigint_widem_param_0];
	cvta.to.global.u64 	%rd6, %rd15;
	cvta.to.global.u64 	%rd7, %rd14;
	cvta.to.global.u64 	%rd8, %rd16;
	shl.b64 	%rd9, %rd1, 5;
	add.s64 	%rd10, %rd7, %rd9;
	add.s64 	%rd11, %rd6, %rd9;
	shl.b64 	%rd12, %rd1, 6;
	add.s64 	%rd13, %rd8, %rd12;
	ld.global.u32 	%r7, [%rd11];
	ld.global.u32 	%r6, [%rd10];
	// begin inline asm
	mul.lo.u32 %r5, %r6, %r7;
	// end inline asm
	st.global.u32 	[%rd13], %r5;
	ld.global.u32 	%r9, [%rd10];
	// begin inline asm
	mul.hi.u32 %r8, %r9, %r7;
	// end inline asm
	st.global.u32 	[%rd13+4], %r8;
	ld.global.u32 	%r12, [%rd10+8];
	// begin inline asm
	mul.lo.u32 %r11, %r12, %r7;
	// end inline asm
	st.global.u32 	[%rd13+8], %r11;
	ld.global.u32 	%r15, [%rd10+8];
	// begin inline asm
	mul.hi.u32 %r14, %r15, %r7;
	// end inline asm
	st.global.u32 	[%rd13+12], %r14;
	ld.global.u32 	%r18, [%rd10+16];
	// begin inline asm
	mul.lo.u32 %r17, %r18, %r7;
	// end inline asm
	st.global.u32 	[%rd13+16], %r17;
	ld.global.u32 	%r21, [%rd10+16];
	// begin inline asm
	mul.hi.u32 %r20, %r21, %r7;
	// end inline asm
	st.global.u32 	[%rd13+20], %r20;
	ld.global.u32 	%r24, [%rd10+24];
	// begin inline asm
	mul.lo.u32 %r23, %r24, %r7;
	// end inline asm
	st.global.u32 	[%rd13+24], %r23;
	ld.global.u32 	%r27, [%rd10+24];
	// begin inline asm
	mul.hi.u32 %r26, %r27, %r7;
	// end inline asm
	st.global.u32 	[%rd13+28], %r26;
	ld.global.u32 	%r31, [%rd11];
	ld.global.u32 	%r30, [%rd10+4];
	// begin inline asm
	mul.lo.u32 %r29, %r30, %r31;
	// end inline asm
	// begin inline asm
	mul.hi.u32 %r32, %r30, %r31;
	// end inline asm
	ld.global.u32 	%r36, [%rd10+12];
	// begin inline asm
	mul.lo.u32 %r35, %r36, %r31;
	// end inline asm
	// begin inline asm
	mul.hi.u32 %r38, %r36, %r31;
	// end inline asm
	ld.global.u32 	%r42, [%rd10+20];
	// begin inline asm
	mul.lo.u32 %r41, %r42, %r31;
	// end inline asm
	// begin inline asm
	mul.hi.u32 %r44, %r42, %r31;
	// end inline asm
	ld.global.u32 	%r48, [%rd10+28];
	// begin inline asm
	mul.lo.u32 %r47, %r48, %r31;
	// end inline asm
	// begin inline asm
	mul.hi.u32 %r50, %r48, %r31;
	// end inline asm
	ld.global.u32 	%r55, [%rd11+4];
	// begin inline asm
	mad.lo.cc.u32 %r53, %r30, %r55, %r11;
	// end inline asm
	st.global.u32 	[%rd13+8], %r53;
	ld.global.u32 	%r58, [%rd10+4];
	ld.global.u32 	%r60, [%rd13+12];
	// begin inline asm
	madc.hi.cc.u32 %r57, %r58, %r55, %r60;
	// end inline asm
	st.global.u32 	[%rd13+12], %r57;
	ld.global.u32 	%r62, [%rd10+12];
	ld.global.u32 	%r64, [%rd13+16];
	// begin inline asm
	madc.lo.cc.u32 %r61, %r62, %r55, %r64;
	// end inline asm
	st.global.u32 	[%rd13+16], %r61;
	ld.global.u32 	%r66, [%rd10+12];
	ld.global.u32 	%r68, [%rd13+20];
	// begin inline asm
	madc.hi.cc.u32 %r65, %r66, %r55, %r68;
	// end inline asm
	st.global.u32 	[%rd13+20], %r65;
	ld.global.u32 	%r70, [%rd10+20];
	ld.global.u32 	%r72, [%rd13+24];
	// begin inline asm
	madc.lo.cc.u32 %r69, %r70, %r55, %r72;
	// end inline asm
	st.global.u32 	[%rd13+24], %r69;
	ld.global.u32 	%r74, [%rd10+20];
	ld.global.u32 	%r76, [%rd13+28];
	// begin inline asm
	madc.hi.cc.u32 %r73, %r74, %r55, %r76;
	// end inline asm
	st.global.u32 	[%rd13+28], %r73;
	ld.global.u32 	%r78, [%rd10+28];
	mov.b32 	%r566, 0;
	// begin inline asm
	madc.lo.cc.u32 %r77, %r78, %r55, %r566;
	// end inline asm
	st.global.u32 	[%rd13+32], %r77;
	ld.global.u32 	%r82, [%rd10+28];
	// begin inline asm
	madc.hi.u32 %r81, %r82, %r55, %r566;
	// end inline asm
	st.global.u32 	[%rd13+36], %r81;
	ld.global.u32 	%r86, [%rd10];
	// begin inline asm
	mad.lo.cc.u32 %r85, %r86, %r55, %r29;
	// end inline asm
	ld.global.u32 	%r90, [%rd10];
	// begin inline asm
	madc.hi.cc.u32 %r89, %r90, %r55, %r32;
	// end inline asm
	ld.global.u32 	%r94, [%rd10+8];
	// begin inline asm
	madc.lo.cc.u32 %r93, %r94, %r55, %r35;
	// end inline asm
	ld.global.u32 	%r98, [%rd10+8];
	// begin inline asm
	madc.hi.cc.u32 %r97, %r98, %r55, %r38;
	// end inline asm
	ld.global.u32 	%r102, [%rd10+16];
	// begin inline asm
	madc.lo.cc.u32 %r101, %r102, %r55, %r41;
	// end inline asm
	ld.global.u32 	%r106, [%rd10+16];
	// begin inline asm
	madc.hi.cc.u32 %r105, %r106, %r55, %r44;
	// end inline asm
	ld.global.u32 	%r110, [%rd10+24];
	// begin inline asm
	madc.lo.cc.u32 %r109, %r110, %r55, %r47;
	// end inline asm
	ld.global.u32 	%r114, [%rd10+24];
	// begin inline asm
	madc.hi.cc.u32 %r113, %r114, %r55, %r50;
	// end inline asm
	ld.global.u32 	%r118, [%rd13+36];
	// begin inline asm
	addc.u32 %r117, %r118, %r566;
	// end inline asm
	st.global.u32 	[%rd13+36], %r117;
	ld.global.u32 	%r182, [%rd11+8];
	ld.global.u32 	%r121, [%rd10+4];
	// begin inline asm
	mad.lo.cc.u32 %r120, %r121, %r182, %r93;
	// end inline asm
	ld.global.u32 	%r125, [%rd10+4];
	// begin inline asm
	madc.hi.cc.u32 %r124, %r125, %r182, %r97;
	// end inline asm
	ld.global.u32 	%r129, [%rd10+12];
	// begin inline asm
	madc.lo.cc.u32 %r128, %r129, %r182, %r101;
	// end inline asm
	ld.global.u32 	%r133, [%rd10+12];
	// begin inline asm
	madc.hi.cc.u32 %r132, %r133, %r182, %r105;
	// end inline asm
	ld.global.u32 	%r137, [%rd10+20];
	// begin inline asm
	madc.lo.cc.u32 %r136, %r137, %r182, %r109;
	// end inline asm
	ld.global.u32 	%r141, [%rd10+20];
	// begin inline asm
	madc.hi.cc.u32 %r140, %r141, %r182, %r113;
	// end inline asm
	ld.global.u32 	%r145, [%rd10+28];
	// begin inline asm
	madc.lo.cc.u32 %r144, %r145, %r182, %r566;
	// end inline asm
	ld.global.u32 	%r149, [%rd10+28];
	// begin inline asm
	madc.hi.u32 %r148, %r149, %r182, %r566;
	// end inline asm
	ld.global.u32 	%r153, [%rd10];
	ld.global.u32 	%r155, [%rd13+8];
	// begin inline asm
	mad.lo.cc.u32 %r152, %r153, %r182, %r155;
	// end inline asm
	st.global.u32 	[%rd13+8], %r152;
	ld.global.u32 	%r157, [%rd10];
	ld.global.u32 	%r159, [%rd13+12];
	// begin inline asm
	madc.hi.cc.u32 %r156, %r157, %r182, %r159;
	// end inline asm
	st.global.u32 	[%rd13+12], %r156;
	ld.global.u32 	%r161, [%rd10+8];
	ld.global.u32 	%r163, [%rd13+16];
	// begin inline asm
	madc.lo.cc.u32 %r160, %r161, %r182, %r163;
	// end inline asm
	st.global.u32 	[%rd13+16], %r160;
	ld.global.u32 	%r165, [%rd10+8];
	ld.global.u32 	%r167, [%rd13+20];
	// begin inline asm
	madc.hi.cc.u32 %r164, %r165, %r182, %r167;
	// end inline asm
	st.global.u32 	[%rd13+20], %r164;
	ld.global.u32 	%r169, [%rd10+16];
	ld.global.u32 	%r171, [%rd13+24];
	// begin inline asm
	madc.lo.cc.u32 %r168, %r169, %r182, %r171;
	// end inline asm
	st.global.u32 	[%rd13+24], %r168;
	ld.global.u32 	%r173, [%rd10+16];
	ld.global.u32 	%r175, [%rd13+28];
	// begin inline asm
	madc.hi.cc.u32 %r172, %r173, %r182, %r175;
	// end inline asm
	st.global.u32 	[%rd13+28], %r172;
	ld.global.u32 	%r177, [%rd10+24];
	ld.global.u32 	%r179, [%rd13+32];
	// begin inline asm
	madc.lo.cc.u32 %r176, %r177, %r182, %r179;
	// end inline asm
	st.global.u32 	[%rd13+32], %r176;
	ld.global.u32 	%r181, [%rd10+24];
	ld.global.u32 	%r183, [%rd13+36];
	// begin inline asm
	madc.hi.cc.u32 %r180, %r181, %r182, %r183;
	// end inline asm
	st.global.u32 	[%rd13+36], %r180;
	// begin inline asm
	addc.u32 %r184, %r148, %r566;
	// end inline asm
	ld.global.u32 	%r249, [%rd11+12];
	ld.global.u32 	%r188, [%rd10+4];
	ld.global.u32 	%r190, [%rd13+16];
	// begin inline asm
	mad.lo.cc.u32 %r187, %r188, %r249, %r190;
	// end inline asm
	st.global.u32 	[%rd13+16], %r187;
	ld.global.u32 	%r192, [%rd10+4];
	ld.global.u32 	%r194, [%rd13+20];
	// begin inline asm
	madc.hi.cc.u32 %r191, %r192, %r249, %r194;
	// end inline asm
	st.global.u32 	[%rd13+20], %r191;
	ld.global.u32 	%r196, [%rd10+12];
	ld.global.u32 	%r198, [%rd13+24];
	// begin inline asm
	madc.lo.cc.u32 %r195, %r196, %r249, %r198;
	// end inline asm
	st.global.u32 	[%rd13+24], %r195;
	ld.global.u32 	%r200, [%rd10+12];
	ld.global.u32 	%r202, [%rd13+28];
	// begin inline asm
	madc.hi.cc.u32 %r199, %r200, %r249, %r202;
	// end inline asm
	st.global.u32 	[%rd13+28], %r199;
	ld.global.u32 	%r204, [%rd10+20];
	ld.global.u32 	%r206, [%rd13+32];
	// begin inline asm
	madc.lo.cc.u32 %r203, %r204, %r249, %r206;
	// end inline asm
	st.global.u32 	[%rd13+32], %r203;
	ld.global.u32 	%r208, [%rd10+20];
	ld.global.u32 	%r210, [%rd13+36];
	// begin inline asm
	madc.hi.cc.u32 %r207, %r208, %r249, %r210;
	// end inline asm
	st.global.u32 	[%rd13+36], %r207;
	ld.global.u32 	%r212, [%rd10+28];
	// begin inline asm
	madc.lo.cc.u32 %r211, %r212, %r249, %r566;
	// end inline asm
	st.global.u32 	[%rd13+40], %r211;
	ld.global.u32 	%r216, [%rd10+28];
	// begin inline asm
	madc.hi.u32 %r215, %r216, %r249, %r566;
	// end inline asm
	st.global.u32 	[%rd13+44], %r215;
	ld.global.u32 	%r220, [%rd10];
	// begin inline asm
	mad.lo.cc.u32 %r219, %r220, %r249, %r120;
	// end inline asm
	ld.global.u32 	%r224, [%rd10];
	// begin inline asm
	madc.hi.cc.u32 %r223, %r224, %r249, %r124;
	// end inline asm
	ld.global.u32 	%r228, [%rd10+8];
	// begin inline asm
	madc.lo.cc.u32 %r227, %r228, %r249, %r128;
	// end inline asm
	ld.global.u32 	%r232, [%rd10+8];
	// begin inline asm
	madc.hi.cc.u32 %r231, %r232, %r249, %r132;
	// end inline asm
	ld.global.u32 	%r236, [%rd10+16];
	// begin inline asm
	madc.lo.cc.u32 %r235, %r236, %r249, %r136;
	// end inline asm
	ld.global.u32 	%r240, [%rd10+16];
	// begin inline asm
	madc.hi.cc.u32 %r239, %r240, %r249, %r140;
	// end inline asm
	ld.global.u32 	%r244, [%rd10+24];
	// begin inline asm
	madc.lo.cc.u32 %r243, %r244, %r249, %r144;
	// end inline asm
	ld.global.u32 	%r248, [%rd10+24];
	// begin inline asm
	madc.hi.cc.u32 %r247, %r248, %r249, %r184;
	// end inline asm
	ld.global.u32 	%r252, [%rd13+44];
	// begin inline asm
	addc.u32 %r251, %r252, %r566;
	// end inline asm
	st.global.u32 	[%rd13+44], %r251;
	ld.global.u32 	%r316, [%rd11+16];
	ld.global.u32 	%r255, [%rd10+4];
	// begin inline asm
	mad.lo.cc.u32 %r254, %r255, %r316, %r227;
	// end inline asm
	ld.global.u32 	%r259, [%rd10+4];
	// begin inline asm
	madc.hi.cc.u32 %r258, %r259, %r316, %r231;
	// end inline asm
	ld.global.u32 	%r263, [%rd10+12];
	// begin inline asm
	madc.lo.cc.u32 %r262, %r263, %r316, %r235;
	// end inline asm
	ld.global.u32 	%r267, [%rd10+12];
	// begin inline asm
	madc.hi.cc.u32 %r266, %r267, %r316, %r239;
	// end inline asm
	ld.global.u32 	%r271, [%rd10+20];
	// begin inline asm
	madc.lo.cc.u32 %r270, %r271, %r316, %r243;
	// end inline asm
	ld.global.u32 	%r275, [%rd10+20];
	// begin inline asm
	madc.hi.cc.u32 %r274, %r275, %r316, %r247;
	// end inline asm
	ld.global.u32 	%r279, [%rd10+28];
	// begin inline asm
	madc.lo.cc.u32 %r278, %r279, %r316, %r566;
	// end inline asm
	ld.global.u32 	%r283, [%rd10+28];
	// begin inline asm
	madc.hi.u32 %r282, %r283, %r316, %r566;
	// end inline asm
	ld.global.u32 	%r287, [%rd10];
	ld.global.u32 	%r289, [%rd13+16];
	// begin inline asm
	mad.lo.cc.u32 %r286, %r287, %r316, %r289;
	// end inline asm
	st.global.u32 	[%rd13+16], %r286;
	ld.global.u32 	%r291, [%rd10];
	ld.global.u32 	%r293, [%rd13+20];
	// begin inline asm
	madc.hi.cc.u32 %r290, %r291, %r316, %r293;
	// end inline asm
	st.global.u32 	[%rd13+20], %r290;
	ld.global.u32 	%r295, [%rd10+8];
	ld.global.u32 	%r297, [%rd13+24];
	// begin inline asm
	madc.lo.cc.u32 %r294, %r295, %r316, %r297;
	// end inline asm
	st.global.u32 	[%rd13+24], %r294;
	ld.global.u32 	%r299, [%rd10+8];
	ld.global.u32 	%r301, [%rd13+28];
	// begin inline asm
	madc.hi.cc.u32 %r298, %r299, %r316, %r301;
	// end inline asm
	st.global.u32 	[%rd13+28], %r298;
	ld.global.u32 	%r303, [%rd10+16];
	ld.global.u32 	%r305, [%rd13+32];
	// begin inline asm
	madc.lo.cc.u32 %r302, %r303, %r316, %r305;
	// end inline asm
	st.global.u32 	[%rd13+32], %r302;
	ld.global.u32 	%r307, [%rd10+16];
	ld.global.u32 	%r309, [%rd13+36];
	// begin inline asm
	madc.hi.cc.u32 %r306, %r307, %r316, %r309;
	// end inline asm
	st.global.u32 	[%rd13+36], %r306;
	ld.global.u32 	%r311, [%rd10+24];
	ld.global.u32 	%r313, [%rd13+40];
	// begin inline asm
	madc.lo.cc.u32 %r310, %r311, %r316, %r313;
	// end inline asm
	st.global.u32 	[%rd13+40], %r310;
	ld.global.u32 	%r315, [%rd10+24];
	ld.global.u32 	%r317, [%rd13+44];
	// begin inline asm
	madc.hi.cc.u32 %r314, %r315, %r316, %r317;
	// end inline asm
	st.global.u32 	[%rd13+44], %r314;
	// begin inline asm
	addc.u32 %r318, %r282, %r566;
	// end inline asm
	ld.global.u32 	%r383, [%rd11+20];
	ld.global.u32 	%r322, [%rd10+4];
	ld.global.u32 	%r324, [%rd13+24];
	// begin inline asm
	mad.lo.cc.u32 %r321, %r322, %r383, %r324;
	// end inline asm
	st.global.u32 	[%rd13+24], %r321;
	ld.global.u32 	%r326, [%rd10+4];
	ld.global.u32 	%r328, [%rd13+28];
	// begin inline asm
	madc.hi.cc.u32 %r325, %r326, %r383, %r328;
	// end inline asm
	st.global.u32 	[%rd13+28], %r325;
	ld.global.u32 	%r330, [%rd10+12];
	ld.global.u32 	%r332, [%rd13+32];
	// begin inline asm
	madc.lo.cc.u32 %r329, %r330, %r383, %r332;
	// end inline asm
	st.global.u32 	[%rd13+32], %r329;
	ld.global.u32 	%r334, [%rd10+12];
	ld.global.u32 	%r336, [%rd13+36];
	// begin inline asm
	madc.hi.cc.u32 %r333, %r334, %r383, %r336;
	// end inline asm
	st.global.u32 	[%rd13+36], %r333;
	ld.global.u32 	%r338, [%rd10+20];
	ld.global.u32 	%r340, [%rd13+40];
	// begin inline asm
	madc.lo.cc.u32 %r337, %r338, %r383, %r340;
	// end inline asm
	st.global.u32 	[%rd13+40], %r337;
	ld.global.u32 	%r342, [%rd10+20];
	ld.global.u32 	%r344, [%rd13+44];
	// begin inline asm
	madc.hi.cc.u32 %r341, %r342, %r383, %r344;
	// end inline asm
	st.global.u32 	[%rd13+44], %r341;
	ld.global.u32 	%r346, [%rd10+28];
	// begin inline asm
	madc.lo.cc.u32 %r345, %r346, %r383, %r566;
	// end inline asm
	st.global.u32 	[%rd13+48], %r345;
	ld.global.u32 	%r350, [%rd10+28];
	// begin inline asm
	madc.hi.u32 %r349, %r350, %r383, %r566;
	// end inline asm
	st.global.u32 	[%rd13+52], %r349;
	ld.global.u32 	%r354, [%rd10];
	// begin inline asm
	mad.lo.cc.u32 %r353, %r354, %r383, %r254;
	// end inline asm
	ld.global.u32 	%r358, [%rd10];
	// begin inline asm
	madc.hi.cc.u32 %r357, %r358, %r383, %r258;
	// end inline asm
	ld.global.u32 	%r362, [%rd10+8];
	// begin inline asm
	madc.lo.cc.u32 %r361, %r362, %r383, %r262;
	// end inline asm
	ld.global.u32 	%r366, [%rd10+8];
	// begin inline asm
	madc.hi.cc.u32 %r365, %r366, %r383, %r266;
	// end inline asm
	ld.global.u32 	%r370, [%rd10+16];
	// begin inline asm
	madc.lo.cc.u32 %r369, %r370, %r383, %r270;
	// end inline asm
	ld.global.u32 	%r374, [%rd10+16];
	// begin inline asm
	madc.hi.cc.u32 %r373, %r374, %r383, %r274;
	// end inline asm
	ld.global.u32 	%r378, [%rd10+24];
	// begin inline asm
	madc.lo.cc.u32 %r377, %r378, %r383, %r278;
	// end inline asm
	ld.global.u32 	%r382, [%rd10+24];
	// begin inline asm
	madc.hi.cc.u32 %r381, %r382, %r383, %r318;
	// end inline asm
	ld.global.u32 	%r386, [%rd13+52];
	// begin inline asm
	addc.u32 %r385, %r386, %r566;
	// end inline asm
	st.global.u32 	[%rd13+52], %r385;
	ld.global.u32 	%r450, [%rd11+24];
	ld.global.u32 	%r389, [%rd10+4];
	// begin inline asm
	mad.lo.cc.u32 %r388, %r389, %r450, %r361;
	// end inline asm
	ld.global.u32 	%r393, [%rd10+4];
	// begin inline asm
	madc.hi.cc.u32 %r392, %r393, %r450, %r365;
	// end inline asm
	ld.global.u32 	%r397, [%rd10+12];
	// begin inline asm
	madc.lo.cc.u32 %r396, %r397, %r450, %r369;
	// end inline asm
	ld.global.u32 	%r401, [%rd10+12];
	// begin inline asm
	madc.hi.cc.u32 %r400, %r401, %r450, %r373;
	// end inline asm
	ld.global.u32 	%r405, [%rd10+20];
	// begin inline asm
	madc.lo.cc.u32 %r404, %r405, %r450, %r377;
	// end inline asm
	ld.global.u32 	%r409, [%rd10+20];
	// begin inline asm
	madc.hi.cc.u32 %r408, %r409, %r450, %r381;
	// end inline asm
	ld.global.u32 	%r413, [%rd10+28];
	// begin inline asm
	madc.lo.cc.u32 %r412, %r413, %r450, %r566;
	// end inline asm
	ld.global.u32 	%r417, [%rd10+28];
	// begin inline asm
	madc.hi.u32 %r416, %r417, %r450, %r566;
	// end inline asm
	ld.global.u32 	%r421, [%rd10];
	ld.global.u32 	%r423, [%rd13+24];
	// begin inline asm
	mad.lo.cc.u32 %r420, %r421, %r450, %r423;
	// end inline asm
	st.global.u32 	[%rd13+24], %r420;
	ld.global.u32 	%r425, [%rd10];
	ld.global.u32 	%r427, [%rd13+28];
	// begin inline asm
	madc.hi.cc.u32 %r424, %r425, %r450, %r427;
	// end inline asm
	st.global.u32 	[%rd13+28], %r424;
	ld.global.u32 	%r429, [%rd10+8];
	ld.global.u32 	%r431, [%rd13+32];
	// begin inline asm
	madc.lo.cc.u32 %r428, %r429, %r450, %r431;
	// end inline asm
	st.global.u32 	[%rd13+32], %r428;
	ld.global.u32 	%r433, [%rd10+8];
	ld.global.u32 	%r435, [%rd13+36];
	// begin inline asm
	madc.hi.cc.u32 %r432, %r433, %r450, %r435;
	// end inline asm
	st.global.u32 	[%rd13+36], %r432;
	ld.global.u32 	%r437, [%rd10+16];
	ld.global.u32 	%r439, [%rd13+40];
	// begin inline asm
	madc.lo.cc.u32 %r436, %r437, %r450, %r439;
	// end inline asm
	st.global.u32 	[%rd13+40], %r436;
	ld.global.u32 	%r441, [%rd10+16];
	ld.global.u32 	%r443, [%rd13+44];
	// begin inline asm
	madc.hi.cc.u32 %r440, %r441, %r450, %r443;
	// end inline asm
	st.global.u32 	[%rd13+44], %r440;
	ld.global.u32 	%r445, [%rd10+24];
	ld.global.u32 	%r447, [%rd13+48];
	// begin inline asm
	madc.lo.cc.u32 %r444, %r445, %r450, %r447;
	// end inline asm
	st.global.u32 	[%rd13+48], %r444;
	ld.global.u32 	%r449, [%rd10+24];
	ld.global.u32 	%r451, [%rd13+52];
	// begin inline asm
	madc.hi.cc.u32 %r448, %r449, %r450, %r451;
	// end inline asm
	st.global.u32 	[%rd13+52], %r448;
	// begin inline asm
	addc.u32 %r452, %r416, %r566;
	// end inline asm
	ld.global.u32 	%r517, [%rd11+28];
	ld.global.u32 	%r456, [%rd10+4];
	ld.global.u32 	%r458, [%rd13+32];
	// begin inline asm
	mad.lo.cc.u32 %r455, %r456, %r517, %r458;
	// end inline asm
	st.global.u32 	[%rd13+32], %r455;
	ld.global.u32 	%r460, [%rd10+4];
	ld.global.u32 	%r462, [%rd13+36];
	// begin inline asm
	madc.hi.cc.u32 %r459, %r460, %r517, %r462;
	// end inline asm
	st.global.u32 	[%rd13+36], %r459;
	ld.global.u32 	%r464, [%rd10+12];
	ld.global.u32 	%r466, [%rd13+40];
	// begin inline asm
	madc.lo.cc.u32 %r463, %r464, %r517, %r466;
	// end inline asm
	st.global.u32 	[%rd13+40], %r463;
	ld.global.u32 	%r468, [%rd10+12];
	ld.global.u32 	%r470, [%rd13+44];
	// begin inline asm
	madc.hi.cc.u32 %r467, %r468, %r517, %r470;
	// end inline asm
	st.global.u32 	[%rd13+44], %r467;
	ld.global.u32 	%r472, [%rd10+20];
	ld.global.u32 	%r474, [%rd13+48];
	// begin inline asm
	madc.lo.cc.u32 %r471, %r472, %r517, %r474;
	// end inline asm
	st.global.u32 	[%rd13+48], %r471;
	ld.global.u32 	%r476, [%rd10+20];
	ld.global.u32 	%r478, [%rd13+52];
	// begin inline asm
	madc.hi.cc.u32 %r475, %r476, %r517, %r478;
	// end inline asm
	st.global.u32 	[%rd13+52], %r475;
	ld.global.u32 	%r480, [%rd10+28];
	// begin inline asm
	madc.lo.cc.u32 %r479, %r480, %r517, %r566;
	// end inline asm
	st.global.u32 	[%rd13+56], %r479;
	ld.global.u32 	%r484, [%rd10+28];
	// begin inline asm
	madc.hi.u32 %r483, %r484, %r517, %r566;
	// end inline asm
	st.global.u32 	[%rd13+60], %r483;
	ld.global.u32 	%r488, [%rd10];
	// begin inline asm
	mad.lo.cc.u32 %r487, %r488, %r517, %r388;
	// end inline asm
	ld.global.u32 	%r492, [%rd10];
	// begin inline asm
	madc.hi.cc.u32 %r491, %r492, %r517, %r392;
	// end inline asm
	ld.global.u32 	%r496, [%rd10+8];
	// begin inline asm
	madc.lo.cc.u32 %r495, %r496, %r517, %r396;
	// end inline asm
	ld.global.u32 	%r500, [%rd10+8];
	// begin inline asm
	madc.hi.cc.u32 %r499, %r500, %r517, %r400;
	// end inline asm
	ld.global.u32 	%r504, [%rd10+16];
	// begin inline asm
	madc.lo.cc.u32 %r503, %r504, %r517, %r404;
	// end inline asm
	ld.global.u32 	%r508, [%rd10+16];
	// begin inline asm
	madc.hi.cc.u32 %r507, %r508, %r517, %r408;
	// end inline asm
	ld.global.u32 	%r512, [%rd10+24];
	// begin inline asm
	madc.lo.cc.u32 %r511, %r512, %r517, %r412;
	// end inline asm
	ld.global.u32 	%r516, [%rd10+24];
	// begin inline asm
	madc.hi.cc.u32 %r515, %r516, %r517, %r452;
	// end inline asm
	ld.global.u32 	%r520, [%rd13+60];
	// begin inline asm
	addc.u32 %r519, %r520, %r566;
	// end inline asm
	st.global.u32 	[%rd13+60], %r519;
	ld.global.u32 	%r523, [%rd13+4];
	// begin inline asm
	add.cc.u32 %r522, %r523, %r85;
	// end inline asm
	st.global.u32 	[%rd13+4], %r522;
	ld.global.u32 	%r526, [%rd13+8];
	// begin inline asm
	addc.cc.u32 %r525, %r526, %r89;
	// end inline asm
	st.global.u32 	[%rd13+8], %r525;
	ld.global.u32 	%r529, [%rd13+12];
	// begin inline asm
	addc.cc.u32 %r528, %r529, %r219;
	// end inline asm
	st.global.u32 	[%rd13+12], %r528;
	ld.global.u32 	%r532, [%rd13+16];
	// begin inline asm
	addc.cc.u32 %r531, %r532, %r223;
	// end inline asm
	st.global.u32 	[%rd13+16], %r531;
	ld.global.u32 	%r535, [%rd13+20];
	// begin inline asm
	addc.cc.u32 %r534, %r535, %r353;
	// end inline asm
	st.global.u32 	[%rd13+20], %r534;
	ld.global.u32 	%r538, [%rd13+24];
	// begin inline asm
	addc.cc.u32 %r537, %r538, %r357;
	// end inline asm
	st.global.u32 	[%rd13+24], %r537;
	ld.global.u32 	%r541, [%rd13+28];
	// begin inline asm
	addc.cc.u32 %r540, %r541, %r487;
	// end inline asm
	st.global.u32 	[%rd13+28], %r540;
	ld.global.u32 	%r544, [%rd13+32];
	// begin inline asm
	addc.cc.u32 %r543, %r544, %r491;
	// end inline asm
	st.global.u32 	[%rd13+32], %r543;
	ld.global.u32 	%r547, [%rd13+36];
	// begin inline asm
	addc.cc.u32 %r546, %r547, %r495;
	// end inline asm
	st.global.u32 	[%rd13+36], %r546;
	ld.global.u32 	%r550, [%rd13+40];
	// begin inline asm
	addc.cc.u32 %r549, %r550, %r499;
	// end inline asm
	st.global.u32 	[%rd13+40], %r549;
	ld.global.u32 	%r553, [%rd13+44];
	// begin inline asm
	addc.cc.u32 %r552, %r553, %r503;
	// end inline asm
	st.global.u32 	[%rd13+44], %r552;
	ld.global.u32 	%r556, [%rd13+48];
	// begin inline asm
	addc.cc.u32 %r555, %r556, %r507;
	// end inline asm
	st.global.u32 	[%rd13+48], %r555;
	ld.global.u32 	%r559, [%rd13+52];
	// begin inline asm
	addc.cc.u32 %r558, %r559, %r511;
	// end inline asm
	st.global.u32 	[%rd13+52], %r558;
	ld.global.u32 	%r562, [%rd13+56];
	// begin inline asm
	addc.cc.u32 %r561, %r562, %r515;
	// end inline asm
	st.global.u32 	[%rd13+56], %r561;
	ld.global.u32 	%r565, [%rd13+60];
	// begin inline asm
	addc.u32 %r564, %r565, %r566;
	// end inline asm
	st.global.u32 	[%rd13+60], %r564;
$L__BB0_2:
	ret;

}


// ===== COMPILED SASS (sm_100) =====

	.target	sm_100

	.elftype	@"ET_EXEC"


//--------------------- .note.nv.tkinfo           --------------------------
	.section	.note.nv.tkinfo,"",@"SHT_NOTE"
	.sectionflags	@"SHF_NOTE_NV_TKINFO"
	.tkinfo
        /*0018*/ 	.word	0x00000002
        /*0030*/ 	.string	""
        /*0030*/ 	.string	"ptxas"
        /*0030*/ 	.string	"Cuda compilation tools, release 13.0, V13.0.88"
        /*0030*/ 	.string	"Build cuda_13.0.r13.0/compiler.36424714_0"
        /*0030*/ 	.string	"-arch sm_100 -m 64 "



//--------------------- .note.nv.cuinfo           --------------------------
	.section	.note.nv.cuinfo,"",@"SHT_NOTE"
	.sectionflags	@"SHF_NOTE_NV_CUINFO"
        /*0018*/ 	.short	0x0002
        /*001a*/ 	.short	0x0064
        /*001c*/ 	.short	0x0082
	.zero		2


//--------------------- .nv.info                  --------------------------
	.section	.nv.info,"",@"SHT_CUDA_INFO"
	.align	4


	//----- nvinfo : EIATTR_REGCOUNT
	.align		4
        /*0000*/ 	.byte	0x04, 0x2f
        /*0002*/ 	.short	(.L_1 - .L_0)
	.align		4
.L_0:
        /*0004*/ 	.word	index@(_Z17multVectorsKernelPK6bigintS1_P11bigint_widem)
        /*0008*/ 	.word	0x00000020


	//----- nvinfo : EIATTR_FRAME_SIZE
	.align		4
.L_1:
        /*000c*/ 	.byte	0x04, 0x11
        /*000e*/ 	.short	(.L_3 - .L_2)
	.align		4
.L_2:
        /*0010*/ 	.word	index@(_Z17multVectorsKernelPK6bigintS1_P11bigint_widem)
        /*0014*/ 	.word	0x00000000


	//----- nvinfo : EIATTR_MIN_STACK_SIZE
	.align		4
.L_3:
        /*0018*/ 	.byte	0x04, 0x12
        /*001a*/ 	.short	(.L_5 - .L_4)
	.align		4
.L_4:
        /*001c*/ 	.word	index@(_Z17multVectorsKernelPK6bigintS1_P11bigint_widem)
        /*0020*/ 	.word	0x00000000
.L_5:


//--------------------- .nv.compat                --------------------------
	.section	.nv.compat,"",@"SHT_CUDA_COMPAT_INFO"
	.align	4
        /*0000*/ 	.byte	0x02, 0x09, 0x00, 0x00, 0x02, 0x02, 0x01, 0x00, 0x02, 0x05, 0x05, 0x00, 0x03, 0x07, 0x01, 0x01
        /*0010*/ 	.byte	0x02, 0x03, 0x00, 0x00, 0x02, 0x06, 0x01, 0x00, 0x04, 0x0b, 0x08, 0x00, 0x09, 0x00, 0x00, 0x00
        /*0020*/ 	.byte	0x00, 0x00, 0x00, 0x00


//--------------------- .nv.info._Z17multVectorsKernelPK6bigintS1_P11bigint_widem --------------------------
	.section	.nv.info._Z17multVectorsKernelPK6bigintS1_P11bigint_widem,"",@"SHT_CUDA_INFO"
	.sectionflags	@""
	.align	4


	//----- nvinfo : EIATTR_CUDA_API_VERSION
	.align		4
        /*0000*/ 	.byte	0x04, 0x37
        /*0002*/ 	.short	(.L_7 - .L_6)
.L_6:
        /*0004*/ 	.word	0x00000082


	//----- nvinfo : EIATTR_KPARAM_INFO
	.align		4
.L_7:
        /*0008*/ 	.byte	0x04, 0x17
        /*000a*/ 	.short	(.L_9 - .L_8)
.L_8:
        /*000c*/ 	.word	0x00000000
        /*0010*/ 	.short	0x0003
        /*0012*/ 	.short	0x0018
        /*0014*/ 	.byte	0x00, 0xf0, 0x21, 0x00


	//----- nvinfo : EIATTR_KPARAM_INFO
	.align		4
.L_9:
        /*0018*/ 	.byte	0x04, 0x17
        /*001a*/ 	.short	(.L_11 - .L_10)
.L_10:
        /*001c*/ 	.word	0x00000000
        /*0020*/ 	.short	0x0002
        /*0022*/ 	.short	0x0010
        /*0024*/ 	.byte	0x00, 0xf5, 0x21, 0x00


	//----- nvinfo : EIATTR_KPARAM_INFO
	.align		4
.L_11:
        /*0028*/ 	.byte	0x04, 0x17
        /*002a*/ 	.short	(.L_13 - .L_12)
.L_12:
        /*002c*/ 	.word	0x00000000
        /*0030*/ 	.short	0x0001
        /*0032*/ 	.short	0x0008
        /*0034*/ 	.byte	0x00, 0xf5, 0x21, 0x00


	//----- nvinfo : EIATTR_KPARAM_INFO
	.align		4
.L_13:
        /*0038*/ 	.byte	0x04, 0x17
        /*003a*/ 	.short	(.L_15 - .L_14)
.L_14:
        /*003c*/ 	.word	0x00000000
        /*0040*/ 	.short	0x0000
        /*0042*/ 	.short	0x0000
        /*0044*/ 	.byte	0x00, 0xf5, 0x21, 0x00


	//----- nvinfo : EIATTR_SPARSE_MMA_MASK
	.align		4
.L_15:
        /*0048*/ 	.byte	0x03, 0x50
        /*004a*/ 	.short	0x0000


	//----- nvinfo : EIATTR_MAXREG_COUNT
	.align		4
        /*004c*/ 	.byte	0x03, 0x1b
        /*004e*/ 	.short	0x00ff


	//----- nvinfo : EIATTR_MERCURY_ISA_VERSION
	.align		4
        /*0050*/ 	.byte	0x03, 0x5f
        /*0052*/ 	.short	0x0101


	//----- nvinfo : EIATTR_VRC_CTA_INIT_COUNT
	.align		4
        /*0054*/ 	.byte	0x02, 0x4a
	.zero		1
	.zero		1


	//----- nvinfo : EIATTR_EXIT_INSTR_OFFSETS
	.align		4
        /*0058*/ 	.byte	0x04, 0x1c
        /*005a*/ 	.short	(.L_17 - .L_16)


	//   ....[0]....
.L_16:
        /*005c*/ 	.word	0x00000090


	//   ....[1]....
        /*0060*/ 	.word	0x00002100


	//----- nvinfo : EIATTR_CBANK_PARAM_SIZE
	.align		4
.L_17:
        /*0064*/ 	.byte	0x03, 0x19
        /*0066*/ 	.short	0x0020


	//----- nvinfo : EIATTR_PARAM_CBANK
	.align		4
        /*0068*/ 	.byte	0x04, 0x0a
        /*006a*/ 	.short	(.L_19 - .L_18)
	.align		4
.L_18:
        /*006c*/ 	.word	index@(.nv.constant0._Z17multVectorsKernelPK6bigintS1_P11bigint_widem)
        /*0070*/ 	.short	0x0380
        /*0072*/ 	.short	0x0020


	//----- nvinfo : EIATTR_SW_WAR
	.align		4
.L_19:
        /*0074*/ 	.byte	0x04, 0x36
        /*0076*/ 	.short	(.L_21 - .L_20)
.L_20:
        /*0078*/ 	.word	0x00000008
.L_21:


//--------------------- .nv.callgraph             --------------------------
	.section	.nv.callgraph,"",@"SHT_CUDA_CALLGRAPH"
	.align	4
	.sectionentsize	8
	.align		4
        /*0000*/ 	.word	0x00000000
	.align		4
        /*0004*/ 	.word	0xffffffff
	.align		4
        /*0008*/ 	.word	0x00000000
	.align		4
        /*000c*/ 	.word	0xfffffffe
	.align		4
        /*0010*/ 	.word	0x00000000
	.align		4
        /*0014*/ 	.word	0xfffffffd
	.align		4
        /*0018*/ 	.word	0x00000000
	.align		4
        /*001c*/ 	.word	0xfffffffc


//--------------------- .text._Z17multVectorsKernelPK6bigintS1_P11bigint_widem --------------------------
	.section	.text._Z17multVectorsKernelPK6bigintS1_P11bigint_widem,"ax",@progbits
	.align	128
        .global         _Z17multVectorsKernelPK6bigintS1_P11bigint_widem
        .type           _Z17multVectorsKernelPK6bigintS1_P11bigint_widem,@function
        .size           _Z17multVectorsKernelPK6bigintS1_P11bigint_widem,(.L_x_1 - _Z17multVectorsKernelPK6bigintS1_P11bigint_widem)
        .other          _Z17multVectorsKernelPK6bigintS1_P11bigint_widem,@"STO_CUDA_ENTRY STV_DEFAULT"
_Z17multVectorsKernelPK6bigintS1_P11bigint_widem:
.text._Z17multVectorsKernelPK6bigintS1_P11bigint_widem:
[----:B------:R-:W-:Y:S01]  /*0000*/  LDC R1, c[0x0][0x37c] ;  /* 0x0000df00ff017b82 */ /* 0x000fe20000000800 */
[----:B------:R-:W0:Y:S01]  /*0010*/  S2R R0, SR_CTAID.X ;  /* 0x0000000000007919 */ /* 0x000e220000002500 */
[----:B------:R-:W0:Y:S01]  /*0020*/  LDCU UR4, c[0x0][0x360] ;  /* 0x00006c00ff0477ac */ /* 0x000e220008000800 */
[----:B------:R-:W0:Y:S01]  /*0030*/  S2R R3, SR_TID.X ;  /* 0x0000000000037919 */ /* 0x000e220000002100 */
[----:B------:R-:W1:Y:S01]  /*0040*/  LDCU.64 UR6, c[0x0][0x398] ;  /* 0x00007300ff0677ac */ /* 0x000e620008000a00 */
[----:B0-----:R-:W-:-:S05]  /*0050*/  IMAD R0, R0, UR4, R3 ;  /* 0x0000000400007c24 */ /* 0x001fca000f8e0203 */
[----:B-1----:R-:W-:Y:S02]  /*0060*/  ISETP.GE.U32.AND P0, PT, R0, UR6, PT ;  /* 0x0000000600007c0c */ /* 0x002fe4000bf06070 */
[----:B------:R-:W-:-:S04]  /*0070*/  SHF.R.S32.HI R3, RZ, 0x1f, R0 ;  /* 0x0000001fff037819 */ /* 0x000fc80000011400 */
[----:B------:R-:W-:-:S13]  /*0080*/  ISETP.GE.U32.AND.EX P0, PT, R3, UR7, PT, P0 ;  /* 0x0000000703007c0c */ /* 0x000fda000bf06100 */
[----:B------:R-:W-:Y:S05]  /*0090*/  @P0 EXIT ;  /* 0x000000000000094d */ /* 0x000fea0003800000 */
[----:B------:R-:W0:Y:S01]  /*00a0*/  LDCU.128 UR8, c[0x0][0x380] ;  /* 0x00007000ff0877ac */ /* 0x000e220008000c00 */
[C---:B------:R-:W-:Y:S01]  /*00b0*/  IMAD.SHL.U32 R14, R0.reuse, 0x20, RZ ;  /* 0x00000020000e7824 */ /* 0x040fe200078e00ff */
[----:B------:R-:W-:Y:S01]  /*00c0*/  SHF.L.U64.HI R2, R0, 0x5, R3 ;  /* 0x0000000500027819 */ /* 0x000fe20000010203 */
[----:B------:R-:W1:Y:S01]  /*00d0*/  LDCU.64 UR4, c[0x0][0x358] ;  /* 0x00006b00ff0477ac */ /* 0x000e620008000a00 */
[----:B------:R-:W2:Y:S02]  /*00e0*/  LDCU.64 UR6, c[0x0][0x390] ;  /* 0x00007200ff0677ac */ /* 0x000ea40008000a00 */
[C---:B0-----:R-:W-:Y:S02]  /*00f0*/  IADD3 R4, P0, PT, R14.reuse, UR8, RZ ;  /* 0x000000080e047c10 */ /* 0x041fe4000ff1e0ff */
[----:B------:R-:W-:Y:S02]  /*0100*/  IADD3 R14, P1, PT, R14, UR10, RZ ;  /* 0x0000000a0e0e7c10 */ /* 0x000fe4000ff3e0ff */
[----:B------:R-:W-:-:S02]  /*0110*/  IADD3.X R5, PT, PT, R2, UR9, RZ, P0, !PT ;  /* 0x0000000902057c10 */ /* 0x000fc400087fe4ff */
[----:B------:R-:W-:-:S03]  /*0120*/  IADD3.X R15, PT, PT, R2, UR11, RZ, P1, !PT ;  /* 0x0000000b020f7c10 */ /* 0x000fc60008ffe4ff */
[----:B-1----:R-:W3:Y:S04]  /*0130*/  LDG.E R7, desc[UR4][R4.64] ;  /* 0x0000000404077981 */ /* 0x002ee8000c1e1900 */
[----:B------:R-:W3:Y:S01]  /*0140*/  LDG.E R6, desc[UR4][R14.64] ;  /* 0x000000040e067981 */ /* 0x000ee2000c1e1900 */
[----:B--2---:R-:W-:-:S04]  /*0150*/  LEA R2, P0, R0, UR6, 0x6 ;  /* 0x0000000600027c11 */ /* 0x004fc8000f8030ff */
[----:B------:R-:W-:Y:S01]  /*0160*/  LEA.HI.X R3, R0, UR7, R3, 0x6, P0 ;  /* 0x0000000700037c11 */ /* 0x000fe200080f3403 */
[----:B---3--:R-:W-:-:S05]  /*0170*/  IMAD R7, R6, R7, RZ ;  /* 0x0000000706077224 */ /* 0x008fca00078e02ff */
[----:B------:R0:W-:Y:S04]  /*0180*/  STG.E desc[UR4][R2.64], R7 ;  /* 0x0000000702007986 */ /* 0x0001e8000c101904 */
[----:B------:R-:W2:Y:S02]  /*0190*/  LDG.E R9, desc[UR4][R4.64] ;  /* 0x0000000404097981 */ /* 0x000ea4000c1e1900 */
[----:B--2---:R-:W-:-:S05]  /*01a0*/  IMAD.HI.U32 R9, R9, R6, RZ ;  /* 0x0000000609097227 */ /* 0x004fca00078e00ff */
[----:B------:R1:W-:Y:S04]  /*01b0*/  STG.E desc[UR4][R2.64+0x4], R9 ;  /* 0x0000040902007986 */ /* 0x0003e8000c101904 */
[----:B------:R-:W2:Y:S02]  /*01c0*/  LDG.E R11, desc[UR4][R4.64+0x8] ;  /* 0x00000804040b7981 */ /* 0x000ea4000c1e1900 */
[----:B--2---:R-:W-:-:S05]  /*01d0*/  IMAD R11, R6, R11, RZ ;  /* 0x0000000b060b7224 */ /* 0x004fca00078e02ff */
[----:B------:R-:W-:Y:S04]  /*01e0*/  STG.E desc[UR4][R2.64+0x8], R11 ;  /* 0x0000080b02007986 */ /* 0x000fe8000c101904 */
[----:B------:R-:W2:Y:S02]  /*01f0*/  LDG.E R13, desc[UR4][R4.64+0x8] ;  /* 0x00000804040d7981 */ /* 0x000ea4000c1e1900 */
[----:B--2---:R-:W-:-:S05]  /*0200*/  IMAD.HI.U32 R13, R13, R6, RZ ;  /* 0x000000060d0d7227 */ /* 0x004fca00078e00ff */
[----:B------:R2:W-:Y:S04]  /*0210*/  STG.E desc[UR4][R2.64+0xc], R13 ;  /* 0x00000c0d02007986 */ /* 0x0005e8000c101904 */
[----:B------:R-:W3:Y:S02]  /*0220*/  LDG.E R17, desc[UR4][R4.64+0x10] ;  /* 0x0000100404117981 */ /* 0x000ee4000c1e1900 */
[----:B---3--:R-:W-:-:S05]  /*0230*/  IMAD R17, R6, R17, RZ ;  /* 0x0000001106117224 */ /* 0x008fca00078e02ff */
[----:B------:R-:W-:Y:S04]  /*0240*/  STG.E desc[UR4][R2.64+0x10], R17 ;  /* 0x0000101102007986 */ /* 0x000fe8000c101904 */
[----:B0-----:R-:W3:Y:S02]  /*0250*/  LDG.E R7, desc[UR4][R4.64+0x10] ;  /* 0x0000100404077981 */ /* 0x001ee4000c1e1900 */
[----:B---3--:R-:W-:-:S05]  /*0260*/  IMAD.HI.U32 R7, R7, R6, RZ ;  /* 0x0000000607077227 */ /* 0x008fca00078e00ff */
[----:B------:R0:W-:Y:S04]  /*0270*/  STG.E desc[UR4][R2.64+0x14], R7 ;  /* 0x0000140702007986 */ /* 0x0001e8000c101904 */
[----:B-1----:R-:W3:Y:S02]  /*0280*/  LDG.E R9, desc[UR4][R4.64+0x18] ;  /* 0x0000180404097981 */ /* 0x002ee4000c1e1900 */
[----:B---3--:R-:W-:-:S05]  /*0290*/  IMAD R9, R6, R9, RZ ;  /* 0x0000000906097224 */ /* 0x008fca00078e02ff */
[----:B------:R1:W-:Y:S04]  /*02a0*/  STG.E desc[UR4][R2.64+0x18], R9 ;  /* 0x0000180902007986 */ /* 0x0003e8000c101904 */
[----:B------:R-:W3:Y:S02]  /*02b0*/  LDG.E R19, desc[UR4][R4.64+0x18] ;  /* 0x0000180404137981 */ /* 0x000ee4000c1e1900 */
[----:B---3--:R-:W-:-:S05]  /*02c0*/  IMAD.HI.U32 R19, R19, R6, RZ ;  /* 0x0000000613137227 */ /* 0x008fca00078e00ff */
[----:B------:R-:W-:Y:S04]  /*02d0*/  STG.E desc[UR4][R2.64+0x1c], R19 ;  /* 0x00001c1302007986 */ /* 0x000fe8000c101904 */
[----:B------:R-:W3:Y:S04]  /*02e0*/  LDG.E R0, desc[UR4][R4.64+0x4] ;  /* 0x0000040404007981 */ /* 0x000ee8000c1e1900 */
[----:B------:R-:W3:Y:S04]  /*02f0*/  LDG.E R16, desc[UR4][R14.64+0x4] ;  /* 0x000004040e107981 */ /* 0x000ee8000c1e1900 */
[----:B--2---:R-:W2:Y:S04]  /*0300*/  LDG.E R13, desc[UR4][R14.64] ;  /* 0x000000040e0d7981 */ /* 0x004ea8000c1e1900 */
[----:B------:R-:W4:Y:S04]  /*0310*/  LDG.E R8, desc[UR4][R4.64+0xc] ;  /* 0x00000c0404087981 */ /* 0x000f28000c1e1900 */
[----:B------:R-:W5:Y:S04]  /*0320*/  LDG.E R10, desc[UR4][R4.64+0x14] ;  /* 0x00001404040a7981 */ /* 0x000f68000c1e1900 */
[----:B------:R-:W5:Y:S01]  /*0330*/  LDG.E R12, desc[UR4][R4.64+0x1c] ;  /* 0x00001c04040c7981 */ /* 0x000f62000c1e1900 */
[----:B---3--:R-:W-:-:S05]  /*0340*/  IMAD R6, R0, R16, RZ ;  /* 0x0000001000067224 */ /* 0x008fca00078e02ff */
[----:B------:R-:W-:Y:S02]  /*0350*/  IADD3 R11, P0, PT, R6, R11, RZ ;  /* 0x0000000b060b7210 */ /* 0x000fe40007f1e0ff */
[----:B------:R-:W3:Y:S04]  /*0360*/  LDG.E R6, desc[UR4][R2.64+0xc] ;  /* 0x00000c0402067981 */ /* 0x000ee8000c1e1900 */
[----:B------:R2:W-:Y:S04]  /*0370*/  STG.E desc[UR4][R2.64+0x8], R11 ;  /* 0x0000080b02007986 */ /* 0x0005e8000c101904 */
[----:B0-----:R-:W4:Y:S02]  /*0380*/  LDG.E R7, desc[UR4][R4.64+0x4] ;  /* 0x0000040404077981 */ /* 0x001f24000c1e1900 */
[----:B----4-:R-:W-:-:S05]  /*0390*/  IMAD.HI.U32 R7, R16, R7, RZ ;  /* 0x0000000710077227 */ /* 0x010fca00078e00ff */
[----:B---3--:R-:W-:Y:S02]  /*03a0*/  IADD3.X R7, P0, PT, R7, R6, RZ, P0, !PT ;  /* 0x0000000607077210 */ /* 0x008fe4000071e4ff */
[----:B------:R-:W3:Y:S04]  /*03b0*/  LDG.E R6, desc[UR4][R2.64+0x10] ;  /* 0x0000100402067981 */ /* 0x000ee8000c1e1900 */
[----:B------:R0:W-:Y:S04]  /*03c0*/  STG.E desc[UR4][R2.64+0xc], R7 ;  /* 0x00000c0702007986 */ /* 0x0001e8000c101904 */
[----:B-1----:R-:W4:Y:S02]  /*03d0*/  LDG.E R9, desc[UR4][R4.64+0xc] ;  /* 0x00000c0404097981 */ /* 0x002f24000c1e1900 */
[----:B----4-:R-:W-:-:S05]  /*03e0*/  IMAD R9, R16, R9, RZ ;  /* 0x0000000910097224 */ /* 0x010fca00078e02ff */
[----:B---3--:R-:W-:Y:S02]  /*03f0*/  IADD3.X R9, P0, PT, R9, R6, RZ, P0, !PT ;  /* 0x0000000609097210 */ /* 0x008fe4000071e4ff */
[----:B------:R-:W3:Y:S04]  /*0400*/  LDG.E R6, desc[UR4][R2.64+0x14] ;  /* 0x0000140402067981 */ /* 0x000ee8000c1e1900 */
[----:B------:R1:W-:Y:S04]  /*0410*/  STG.E desc[UR4][R2.64+0x10], R9 ;  /* 0x0000100902007986 */ /* 0x0003e8000c101904 */
[----:B--2---:R-:W2:Y:S02]  /*0420*/  LDG.E R11, desc[UR4][R4.64+0xc] ;  /* 0x00000c04040b7981 */ /* 0x004ea4000c1e1900 */
[----:B--2---:R-:W-:-:S05]  /*0430*/  IMAD.HI.U32 R11, R16, R11, RZ ;  /* 0x0000000b100b7227 */ /* 0x004fca00078e00ff */
[----:B---3--:R-:W-:Y:S02]  /*0440*/  IADD3.X R11, P0, PT, R11, R6, RZ, P0, !PT ;  /* 0x000000060b0b7210 */ /* 0x008fe4000071e4ff */
[----:B------:R-:W2:Y:S04]  /*0450*/  LDG.E R6, desc[UR4][R2.64+0x18] ;  /* 0x0000180402067981 */ /* 0x000ea8000c1e1900 */
[----:B------:R3:W-:Y:S04]  /*0460*/  STG.E desc[UR4][R2.64+0x14], R11 ;  /* 0x0000140b02007986 */ /* 0x0007e8000c101904 */
[----:B0-----:R-:W4:Y:S02]  /*0470*/  LDG.E R7, desc[UR4][R4.64+0x14] ;  /* 0x0000140404077981 */ /* 0x001f24000c1e1900 */
[----:B----4-:R-:W-:-:S05]  /*0480*/  IMAD R7, R16, R7, RZ ;  /* 0x0000000710077224 */ /* 0x010fca00078e02ff */
[----:B--2---:R-:W-:Y:S02]  /*0490*/  IADD3.X R7, P0, PT, R7, R6, RZ, P0, !PT ;  /* 0x0000000607077210 */ /* 0x004fe4000071e4ff */
[----:B------:R-:W2:Y:S04]  /*04a0*/  LDG.E R6, desc[UR4][R2.64+0x1c] ;  /* 0x00001c0402067981 */ /* 0x000ea8000c1e1900 */
[----:B------:R0:W-:Y:S04]  /*04b0*/  STG.E desc[UR4][R2.64+0x18], R7 ;  /* 0x0000180702007986 */ /* 0x0001e8000c101904 */
[----:B-1----:R-:W4:Y:S02]  /*04c0*/  LDG.E R9, desc[UR4][R4.64+0x14] ;  /* 0x0000140404097981 */ /* 0x002f24000c1e1900 */
[----:B----4-:R-:W-:-:S05]  /*04d0*/  IMAD.HI.U32 R9, R16, R9, RZ ;  /* 0x0000000910097227 */ /* 0x010fca00078e00ff */
[----:B--2---:R-:W-:-:S05]  /*04e0*/  IADD3.X R9, P0, PT, R9, R6, RZ, P0, !PT ;  /* 0x0000000609097210 */ /* 0x004fca000071e4ff */
[----:B------:R1:W-:Y:S04]  /*04f0*/  STG.E desc[UR4][R2.64+0x1c], R9 ;  /* 0x00001c0902007986 */ /* 0x0003e8000c101904 */
[----:B---3--:R-:W2:Y:S02]  /*0500*/  LDG.E R11, desc[UR4][R4.64+0x1c] ;  /* 0x00001c04040b7981 */ /* 0x008ea4000c1e1900 */
[----:B--2---:R-:W-:-:S05]  /*0510*/  IMAD R11, R16, R11, RZ ;  /* 0x0000000b100b7224 */ /* 0x004fca00078e02ff */
[----:B------:R-:W-:-:S05]  /*0520*/  IADD3.X R11, P0, PT, R11, RZ, RZ, P0, !PT ;  /* 0x000000ff0b0b7210 */ /* 0x000fca000071e4ff */
[----:B------:R2:W-:Y:S04]  /*0530*/  STG.E desc[UR4][R2.64+0x20], R11 ;  /* 0x0000200b02007986 */ /* 0x0005e8000c101904 */
[----:B------:R-:W0:Y:S02]  /*0540*/  LDG.E R17, desc[UR4][R4.64+0x1c] ;  /* 0x00001c0404117981 */ /* 0x000e24000c1e1900 */
[----:B0-----:R-:W-:-:S04]  /*0550*/  IMAD.HI.U32 R7, R16, R17, RZ ;  /* 0x0000001110077227 */ /* 0x001fc800078e00ff */
[----:B------:R-:W-:-:S05]  /*0560*/  IMAD.X R7, RZ, RZ, R7, P0 ;  /* 0x000000ffff077224 */ /* 0x000fca00000e0607 */
[----:B------:R0:W-:Y:S04]  /*0570*/  STG.E desc[UR4][R2.64+0x24], R7 ;  /* 0x0000240702007986 */ /* 0x0001e8000c101904 */
[----:B------:R-:W1:Y:S04]  /*0580*/  LDG.E R23, desc[UR4][R4.64] ;  /* 0x0000000404177981 */ /* 0x000e68000c1e1900 */
[----:B------:R-:W2:Y:S04]  /*0590*/  LDG.E R25, desc[UR4][R4.64+0x8] ;  /* 0x0000080404197981 */ /* 0x000ea8000c1e1900 */
[----:B------:R-:W3:Y:S04]  /*05a0*/  LDG.E R21, desc[UR4][R4.64+0x10] ;  /* 0x0000100404157981 */ /* 0x000ee8000c1e1900 */
[----:B------:R-:W4:Y:S01]  /*05b0*/  LDG.E R17, desc[UR4][R4.64+0x18] ;  /* 0x0000180404117981 */ /* 0x000f22000c1e1900 */
[----:B------:R-:W-:-:S04]  /*05c0*/  IMAD.WIDE.U32 R18, R0, R13, RZ ;  /* 0x0000000d00127225 */ /* 0x000fc800078e00ff */
[CC--:B-1----:R-:W-:Y:S02]  /*05d0*/  IMAD R9, R16.reuse, R23.reuse, RZ ;  /* 0x0000001710097224 */ /* 0x0c2fe400078e02ff */
[----:B------:R-:W-:-:S03]  /*05e0*/  IMAD.HI.U32 R23, R16, R23, RZ ;  /* 0x0000001710177227 */ /* 0x000fc600078e00ff */
[----:B------:R-:W-:Y:S01]  /*05f0*/  IADD3 R6, P0, PT, R9, R18, RZ ;  /* 0x0000001209067210 */ /* 0x000fe20007f1e0ff */
[----:B------:R-:W-:-:S03]  /*0600*/  IMAD.WIDE.U32 R8, R8, R13, RZ ;  /* 0x0000000d08087225 */ /* 0x000fc600078e00ff */
[----:B------:R-:W-:Y:S01]  /*0610*/  IADD3.X R0, P0, PT, R23, R19, RZ, P0, !PT ;  /* 0x0000001317007210 */ /* 0x000fe2000071e4ff */
[CC--:B--2---:R-:W-:Y:S02]  /*0620*/  IMAD R11, R16.reuse, R25.reuse, RZ ;  /* 0x00000019100b7224 */ /* 0x0c4fe400078e02ff */
[----:B------:R-:W-:-:S03]  /*0630*/  IMAD.HI.U32 R25, R16, R25, RZ ;  /* 0x0000001910197227 */ /* 0x000fc600078e00ff */
[----:B------:R-:W-:Y:S01]  /*0640*/  IADD3.X R8, P0, PT, R11, R8, RZ, P0, !PT ;  /* 0x000000080b087210 */ /* 0x000fe2000071e4ff */
[----:B-----5:R-:W-:-:S03]  /*0650*/  IMAD.WIDE.U32 R10, R10, R13, RZ ;  /* 0x0000000d0a0a7225 */ /* 0x020fc600078e00ff */
[----:B------:R-:W-:Y:S01]  /*0660*/  IADD3.X R9, P0, PT, R25, R9, RZ, P0, !PT ;  /* 0x0000000919097210 */ /* 0x000fe2000071e4ff */
[CC--:B---3--:R-:W-:Y:S02]  /*0670*/  IMAD R19, R16.reuse, R21.reuse, RZ ;  /* 0x0000001510137224 */ /* 0x0c8fe400078e02ff */
[----:B------:R-:W-:-:S03]  /*0680*/  IMAD.HI.U32 R21, R16, R21, RZ ;  /* 0x0000001510157227 */ /* 0x000fc600078e00ff */
[----:B------:R-:W-:Y:S01]  /*0690*/  IADD3.X R10, P0, PT, R19, R10, RZ, P0, !PT ;  /* 0x0000000a130a7210 */ /* 0x000fe2000071e4ff */
[----:B------:R-:W-:-:S03]  /*06a0*/  IMAD.WIDE.U32 R12, R12, R13, RZ ;  /* 0x0000000d0c0c7225 */ /* 0x000fc600078e00ff */
[----:B------:R-:W-:Y:S01]  /*06b0*/  IADD3.X R11, P0, PT, R21, R11, RZ, P0, !PT ;  /* 0x0000000b150b7210 */ /* 0x000fe2000071e4ff */
[CC--:B----4-:R-:W-:Y:S02]  /*06c0*/  IMAD R19, R16.reuse, R17.reuse, RZ ;  /* 0x0000001110137224 */ /* 0x0d0fe400078e02ff */
[----:B------:R-:W-:-:S03]  /*06d0*/  IMAD.HI.U32 R17, R16, R17, RZ ;  /* 0x0000001110117227 */ /* 0x000fc600078e00ff */
[----:B------:R-:W-:Y:S02]  /*06e0*/  IADD3.X R16, P0, PT, R19, R12, RZ, P0, !PT ;  /* 0x0000000c13107210 */ /* 0x000fe4000071e4ff */
[----:B------:R-:W2:Y:S02]  /*06f0*/  LDG.E R19, desc[UR4][R2.64+0x10] ;  /* 0x0000100402137981 */ /* 0x000ea4000c1e1900 */
[----:B------:R-:W-:Y:S02]  /*0700*/  IADD3.X R13, P0, PT, R17, R13, RZ, P0, !PT ;  /* 0x0000000d110d7210 */ /* 0x000fe4000071e4ff */
[----:B------:R-:W3:Y:S02]  /*0710*/  LDG.E R17, desc[UR4][R2.64+0x8] ;  /* 0x0000080402117981 */ /* 0x000ee4000c1e1900 */
[----:B0-----:R-:W-:-:S05]  /*0720*/  IADD3.X R7, PT, PT, RZ, R7, RZ, P0, !PT ;  /* 0x00000007ff077210 */ /* 0x001fca00007fe4ff */
[----:B------:R0:W-:Y:S04]  /*0730*/  STG.E desc[UR4][R2.64+0x24], R7 ;  /* 0x0000240702007986 */ /* 0x0001e8000c101904 */
[----:B------:R-:W4:Y:S04]  /*0740*/  LDG.E R21, desc[UR4][R14.64+0x8] ;  /* 0x000008040e157981 */ /* 0x000f28000c1e1900 */
[----:B------:R-:W4:Y:S04]  /*0750*/  LDG.E R12, desc[UR4][R4.64] ;  /* 0x00000004040c7981 */ /* 0x000f28000c1e1900 */
[----:B------:R-:W5:Y:S04]  /*0760*/  LDG.E R24, desc[UR4][R4.64+0x4] ;  /* 0x0000040404187981 */ /* 0x000f68000c1e1900 */
[----:B------:R-:W5:Y:S04]  /*0770*/  LDG.E R22, desc[UR4][R4.64+0xc] ;  /* 0x00000c0404167981 */ /* 0x000f68000c1e1900 */
[----:B------:R-:W5:Y:S04]  /*0780*/  LDG.E R20, desc[UR4][R4.64+0x14] ;  /* 0x0000140404147981 */ /* 0x000f68000c1e1900 */
[----:B------:R-:W5:Y:S04]  /*0790*/  LDG.E R18, desc[UR4][R4.64+0x1c] ;  /* 0x00001c0404127981 */ /* 0x000f68000c1e1900 */
[----:B0-----:R-:W2:Y:S01]  /*07a0*/  LDG.E R7, desc[UR4][R2.64+0xc] ;  /* 0x00000c0402077981 */ /* 0x001ea2000c1e1900 */
[----:B----4-:R-:W-:-:S05]  /*07b0*/  IMAD R12, R21, R12, RZ ;  /* 0x0000000c150c7224 */ /* 0x010fca00078e02ff */
[----:B---3--:R-:W-:-:S05]  /*07c0*/  IADD3 R17, P0, PT, R12, R17, RZ ;  /* 0x000000110c117210 */ /* 0x008fca0007f1e0ff */
[----:B------:R0:W-:Y:S04]  /*07d0*/  STG.E desc[UR4][R2.64+0x8], R17 ;  /* 0x0000081102007986 */ /* 0x0001e8000c101904 */
[----:B------:R-:W3:Y:S04]  /*07e0*/  LDG.E R12, desc[UR4][R4.64] ;  /* 0x00000004040c7981 */ /* 0x000ee8000c1e1900 */
[----:B0-----:R-:W4:Y:S01]  /*07f0*/  LDG.E R17, desc[UR4][R2.64+0x14] ;  /* 0x0000140402117981 */ /* 0x001f22000c1e1900 */
[----:B---3--:R-:W-:-:S05]  /*0800*/  IMAD.HI.U32 R12, R21, R12, RZ ;  /* 0x0000000c150c7227 */ /* 0x008fca00078e00ff */
[----:B--2---:R-:W-:-:S05]  /*0810*/  IADD3.X R7, P0, PT, R12, R7, RZ, P0, !PT ;  /* 0x000000070c077210 */ /* 0x004fca000071e4ff */
[----:B------:R0:W-:Y:S04]  /*0820*/  STG.E desc[UR4][R2.64+0xc], R7 ;  /* 0x00000c0702007986 */ /* 0x0001e8000c101904 */
[----:B------:R-:W2:Y:S04]  /*0830*/  LDG.E R12, desc[UR4][R4.64+0x8] ;  /* 0x00000804040c7981 */ /* 0x000ea8000c1e1900 */
[----:B0-----:R-:W3:Y:S01]  /*0840*/  LDG.E R7, desc[UR4][R2.64+0x18] ;  /* 0x0000180402077981 */ /* 0x001ee2000c1e1900 */
[----:B--2---:R-:W-:-:S05]  /*0850*/  IMAD R12, R21, R12, RZ ;  /* 0x0000000c150c7224 */ /* 0x004fca00078e02ff */
[----:B------:R-:W-:-:S05]  /*0860*/  IADD3.X R19, P0, PT, R12, R19, RZ, P0, !PT ;  /* 0x000000130c137210 */ /* 0x000fca000071e4ff */
[----:B------:R0:W-:Y:S04]  /*0870*/  STG.E desc[UR4][R2.64+0x10], R19 ;  /* 0x0000101302007986 */ /* 0x0001e8000c101904 */
[----:B------:R-:W2:Y:S04]  /*0880*/  LDG.E R12, desc[UR4][R4.64+0x8] ;  /* 0x00000804040c7981 */ /* 0x000ea8000c1e1900 */
[----:B------:R-:W5:Y:S04]  /*0890*/  LDG.E R23, desc[UR4][R2.64+0x10] ;  /* 0x0000100402177981 */ /* 0x000f68000c1e1900 */
[----:B0-----:R-:W5:Y:S01]  /*08a0*/  LDG.E R19, desc[UR4][R2.64+0x1c] ;  /* 0x00001c0402137981 */ /* 0x001f62000c1e1900 */
[----:B--2---:R-:W-:-:S05]  /*08b0*/  IMAD.HI.U32 R12, R21, R12, RZ ;  /* 0x0000000c150c7227 */ /* 0x004fca00078e00ff */
[----:B----4-:R-:W-:-:S05]  /*08c0*/  IADD3.X R17, P0, PT, R12, R17, RZ, P0, !PT ;  /* 0x000000110c117210 */ /* 0x010fca000071e4ff */
[----:B------:R0:W-:Y:S04]  /*08d0*/  STG.E desc[UR4][R2.64+0x14], R17 ;  /* 0x0000141102007986 */ /* 0x0001e8000c101904 */
[----:B------:R-:W2:Y:S04]  /*08e0*/  LDG.E R12, desc[UR4][R4.64+0x10] ;  /* 0x00001004040c7981 */ /* 0x000ea8000c1e1900 */
[----:B0-----:R-:W4:Y:S01]  /*08f0*/  LDG.E R17, desc[UR4][R2.64+0x20] ;  /* 0x0000200402117981 */ /* 0x001f22000c1e1900 */
[----:B--2---:R-:W-:-:S05]  /*0900*/  IMAD R12, R21, R12, RZ ;  /* 0x0000000c150c7224 */ /* 0x004fca00078e02ff */
[----:B---3--:R-:W-:-:S05]  /*0910*/  IADD3.X R7, P0, PT, R12, R7, RZ, P0, !PT ;  /* 0x000000070c077210 */ /* 0x008fca000071e4ff */
[----:B------:R0:W-:Y:S04]  /*0920*/  STG.E desc[UR4][R2.64+0x18], R7 ;  /* 0x0000180702007986 */ /* 0x0001e8000c101904 */
[----:B------:R-:W2:Y:S04]  /*0930*/  LDG.E R12, desc[UR4][R4.64+0x10] ;  /* 0x00001004040c7981 */ /* 0x000ea8000c1e1900 */
[----:B0-----:R-:W3:Y:S01]  /*0940*/  LDG.E R7, desc[UR4][R2.64+0x24] ;  /* 0x0000240402077981 */ /* 0x001ee2000c1e1900 */
[----:B--2---:R-:W-:-:S05]  /*0950*/  IMAD.HI.U32 R12, R21, R12, RZ ;  /* 0x0000000c150c7227 */ /* 0x004fca00078e00ff */
[----:B-----5:R-:W-:-:S05]  /*0960*/  IADD3.X R19, P0, PT, R12, R19, RZ, P0, !PT ;  /* 0x000000130c137210 */ /* 0x020fca000071e4ff */
[----:B------:R0:W-:Y:S04]  /*0970*/  STG.E desc[UR4][R2.64+0x1c], R19 ;  /* 0x00001c1302007986 */ /* 0x0001e8000c101904 */
[----:B------:R-:W2:Y:S02]  /*0980*/  LDG.E R12, desc[UR4][R4.64+0x18] ;  /* 0x00001804040c7981 */ /* 0x000ea4000c1e1900 */
[----:B--2---:R-:W-:-:S05]  /*0990*/  IMAD R12, R21, R12, RZ ;  /* 0x0000000c150c7224 */ /* 0x004fca00078e02ff */
[----:B----4-:R-:W-:-:S05]  /*09a0*/  IADD3.X R17, P0, PT, R12, R17, RZ, P0, !PT ;  /* 0x000000110c117210 */ /* 0x010fca000071e4ff */
[----:B------:R1:W-:Y:S04]  /*09b0*/  STG.E desc[UR4][R2.64+0x20], R17 ;  /* 0x0000201102007986 */ /* 0x0003e8000c101904 */
[----:B------:R-:W2:Y:S02]  /*09c0*/  LDG.E R12, desc[UR4][R4.64+0x18] ;  /* 0x00001804040c7981 */ /* 0x000ea4000c1e1900 */
[----:B--2---:R-:W-:-:S05]  /*09d0*/  IMAD.HI.U32 R12, R21, R12, RZ ;  /* 0x0000000c150c7227 */ /* 0x004fca00078e00ff */
[----:B---3--:R-:W-:-:S05]  /*09e0*/  IADD3.X R7, P0, PT, R12, R7, RZ, P0, !PT ;  /* 0x000000070c077210 */ /* 0x008fca000071e4ff */
[----:B------:R-:W-:Y:S04]  /*09f0*/  STG.E desc[UR4][R2.64+0x24], R7 ;  /* 0x0000240702007986 */ /* 0x000fe8000c101904 */
[----:B------:R-:W2:Y:S04]  /*0a00*/  LDG.E R12, desc[UR4][R14.64+0xc] ;  /* 0x00000c040e0c7981 */ /* 0x000ea8000c1e1900 */
[----:B0-----:R-:W2:Y:S02]  /*0a10*/  LDG.E R19, desc[UR4][R4.64+0x4] ;  /* 0x0000040404137981 */ /* 0x001ea4000c1e1900 */
[----:B--2---:R-:W-:-:S02]  /*0a20*/  IMAD R26, R12, R19, RZ ;  /* 0x000000130c1a7224 */ /* 0x004fc400078e02ff */
[----:B------:R-:W2:Y:S03]  /*0a30*/  LDG.E R19, desc[UR4][R2.64+0x14] ;  /* 0x0000140402137981 */ /* 0x000ea6000c1e1900 */
[----:B------:R-:W-:-:S05]  /*0a40*/  IADD3 R23, P1, PT, R26, R23, RZ ;  /* 0x000000171a177210 */ /* 0x000fca0007f3e0ff */
[----:B------:R0:W-:Y:S04]  /*0a50*/  STG.E desc[UR4][R2.64+0x10], R23 ;  /* 0x0000101702007986 */ /* 0x0001e8000c101904 */
[----:B-1----:R-:W3:Y:S04]  /*0a60*/  LDG.E R17, desc[UR4][R4.64+0x4] ;  /* 0x0000040404117981 */ /* 0x002ee8000c1e1900 */
[----:B0-----:R-:W4:Y:S01]  /*0a70*/  LDG.E R23, desc[UR4][R2.64+0x1c] ;  /* 0x00001c0402177981 */ /* 0x001f22000c1e1900 */
[----:B---3--:R-:W-:-:S03]  /*0a80*/  IMAD.HI.U32 R26, R12, R17, RZ ;  /* 0x000000110c1a7227 */ /* 0x008fc600078e00ff */
[----:B------:R-:W3:Y:S02]  /*0a90*/  LDG.E R17, desc[UR4][R2.64+0x18] ;  /* 0x0000180402117981 */ /* 0x000ee4000c1e1900 */
[----:B--2---:R-:W-:-:S05]  /*0aa0*/  IADD3.X R19, P1, PT, R26, R19, RZ, P1, !PT ;  /* 0x000000131a137210 */ /* 0x004fca0000f3e4ff */
[----:B------:R0:W-:Y:S04]  /*0ab0*/  STG.E desc[UR4][R2.64+0x14], R19 ;  /* 0x0000141302007986 */ /* 0x0001e8000c101904 */
[----:B------:R-:W2:Y:S04]  /*0ac0*/  LDG.E R7, desc[UR4][R4.64+0xc] ;  /* 0x00000c0404077981 */ /* 0x000ea8000c1e1900 */
[----:B0-----:R-:W5:Y:S01]  /*0ad0*/  LDG.E R19, desc[UR4][R2.64+0x20] ;  /* 0x0000200402137981 */ /* 0x001f62000c1e1900 */
[----:B--2---:R-:W-:-:S05]  /*0ae0*/  IMAD R26, R12, R7, RZ ;  /* 0x000000070c1a7224 */ /* 0x004fca00078e02ff */
[----:B---3--:R-:W-:-:S05]  /*0af0*/  IADD3.X R17, P1, PT, R26, R17, RZ, P1, !PT ;  /* 0x000000111a117210 */ /* 0x008fca0000f3e4ff */
[----:B------:R0:W-:Y:S04]  /*0b00*/  STG.E desc[UR4][R2.64+0x18], R17 ;  /* 0x0000181102007986 */ /* 0x0001e8000c101904 */
[----:B------:R-:W2:Y:S04]  /*0b10*/  LDG.E R7, desc[UR4][R4.64+0xc] ;  /* 0x00000c0404077981 */ /* 0x000ea8000c1e1900 */
[----:B0-----:R-:W3:Y:S01]  /*0b20*/  LDG.E R17, desc[UR4][R2.64+0x24] ;  /* 0x0000240402117981 */ /* 0x001ee2000c1e1900 */
[----:B--2---:R-:W-:-:S05]  /*0b30*/  IMAD.HI.U32 R26, R12, R7, RZ ;  /* 0x000000070c1a7227 */ /* 0x004fca00078e00ff */
[----:B----4-:R-:W-:-:S05]  /*0b40*/  IADD3.X R23, P1, PT, R26, R23, RZ, P1, !PT ;  /* 0x000000171a177210 */ /* 0x010fca0000f3e4ff */
[----:B------:R0:W-:Y:S04]  /*0b50*/  STG.E desc[UR4][R2.64+0x1c], R23 ;  /* 0x00001c1702007986 */ /* 0x0001e8000c101904 */
[----:B------:R-:W2:Y:S02]  /*0b60*/  LDG.E R7, desc[UR4][R4.64+0x14] ;  /* 0x0000140404077981 */ /* 0x000ea4000c1e1900 */
[----:B--2---:R-:W-:-:S05]  /*0b70*/  IMAD R26, R12, R7, RZ ;  /* 0x000000070c1a7224 */ /* 0x004fca00078e02ff */
[----:B-----5:R-:W-:-:S05]  /*0b80*/  IADD3.X R19, P1, PT, R26, R19, RZ, P1, !PT ;  /* 0x000000131a137210 */ /* 0x020fca0000f3e4ff */
[----:B------:R1:W-:Y:S04]  /*0b90*/  STG.E desc[UR4][R2.64+0x20], R19 ;  /* 0x0000201302007986 */ /* 0x0003e8000c101904 */
[----:B------:R-:W2:Y:S02]  /*0ba0*/  LDG.E R7, desc[UR4][R4.64+0x14] ;  /* 0x0000140404077981 */ /* 0x000ea4000c1e1900 */
[----:B--2---:R-:W-:-:S05]  /*0bb0*/  IMAD.HI.U32 R26, R12, R7, RZ ;  /* 0x000000070c1a7227 */ /* 0x004fca00078e00ff */
[----:B---3--:R-:W-:-:S05]  /*0bc0*/  IADD3.X R17, P1, PT, R26, R17, RZ, P1, !PT ;  /* 0x000000111a117210 */ /* 0x008fca0000f3e4ff */
[----:B------:R2:W-:Y:S04]  /*0bd0*/  STG.E desc[UR4][R2.64+0x24], R17 ;  /* 0x0000241102007986 */ /* 0x0005e8000c101904 */
[----:B------:R-:W3:Y:S02]  /*0be0*/  LDG.E R7, desc[UR4][R4.64+0x1c] ;  /* 0x00001c0404077981 */ /* 0x000ee4000c1e1900 */
[----:B---3--:R-:W-:-:S05]  /*0bf0*/  IMAD R7, R12, R7, RZ ;  /* 0x000000070c077224 */ /* 0x008fca00078e02ff */
[----:B------:R-:W-:-:S05]  /*0c00*/  IADD3.X R27, P1, PT, R7, RZ, RZ, P1, !PT ;  /* 0x000000ff071b7210 */ /* 0x000fca0000f3e4ff */
[----:B------:R3:W-:Y:S04]  /*0c10*/  STG.E desc[UR4][R2.64+0x28], R27 ;  /* 0x0000281b02007986 */ /* 0x0007e8000c101904 */
[----:B------:R-:W4:Y:S02]  /*0c20*/  LDG.E R7, desc[UR4][R4.64+0x1c] ;  /* 0x00001c0404077981 */ /* 0x000f24000c1e1900 */
[----:B----4-:R-:W-:-:S04]  /*0c30*/  IMAD.HI.U32 R7, R12, R7, RZ ;  /* 0x000000070c077227 */ /* 0x010fc800078e00ff */
[----:B------:R-:W-:-:S05]  /*0c40*/  IMAD.X R7, RZ, RZ, R7, P1 ;  /* 0x000000ffff077224 */ /* 0x000fca00008e0607 */
[----:B------:R4:W-:Y:S04]  /*0c50*/  STG.E desc[UR4][R2.64+0x2c], R7 ;  /* 0x00002c0702007986 */ /* 0x0009e8000c101904 */
[----:B------:R-:W3:Y:S04]  /*0c60*/  LDG.E R25, desc[UR4][R4.64] ;  /* 0x0000000404197981 */ /* 0x000ee8000c1e1900 */
[----:B0-----:R-:W5:Y:S04]  /*0c70*/  LDG.E R23, desc[UR4][R4.64+0x8] ;  /* 0x0000080404177981 */ /* 0x001f68000c1e1900 */
[----:B-1----:R-:W4:Y:S04]  /*0c80*/  LDG.E R19, desc[UR4][R4.64+0x10] ;  /* 0x0000100404137981 */ /* 0x002f28000c1e1900 */
[----:B--2---:R-:W2:Y:S01]  /*0c90*/  LDG.E R17, desc[UR4][R4.64+0x18] ;  /* 0x0000180404117981 */ /* 0x004ea2000c1e1900 */
[----:B------:R-:W-:-:S02]  /*0ca0*/  IMAD R29, R21, R24, RZ ;  /* 0x00000018151d7224 */ /* 0x000fc400078e02ff */
[----:B------:R-:W-:-:S03]  /*0cb0*/  IMAD.HI.U32 R24, R21, R24, RZ ;  /* 0x0000001815187227 */ /* 0x000fc600078e00ff */
[----:B------:R-:W-:-:S04]  /*0cc0*/  IADD3 R8, P1, PT, R29, R8, RZ ;  /* 0x000000081d087210 */ /* 0x000fc80007f3e0ff */
[----:B------:R-:W-:Y:S01]  /*0cd0*/  IADD3.X R24, P1, PT, R24, R9, RZ, P1, !PT ;  /* 0x0000000918187210 */ /* 0x000fe20000f3e4ff */
[CC--:B------:R-:W-:Y:S02]  /*0ce0*/  IMAD R9, R21.reuse, R22.reuse, RZ ;  /* 0x0000001615097224 */ /* 0x0c0fe400078e02ff */
[----:B------:R-:W-:-:S03]  /*0cf0*/  IMAD.HI.U32 R22, R21, R22, RZ ;  /* 0x0000001615167227 */ /* 0x000fc600078e00ff */
[----:B------:R-:W-:-:S04]  /*0d00*/  IADD3.X R9, P1, PT, R9, R10, RZ, P1, !PT ;  /* 0x0000000a09097210 */ /* 0x000fc80000f3e4ff */
[----:B------:R-:W-:Y:S01]  /*0d10*/  IADD3.X R11, P1, PT, R22, R11, RZ, P1, !PT ;  /* 0x0000000b160b7210 */ /* 0x000fe20000f3e4ff */
[----:B---3--:R-:W-:-:S05]  /*0d20*/  IMAD R27, R12, R25, RZ ;  /* 0x000000190c1b7224 */ /* 0x008fca00078e02ff */
[----:B------:R-:W-:Y:S01]  /*0d30*/  IADD3 R8, P2, PT, R27, R8, RZ ;  /* 0x000000081b087210 */ /* 0x000fe20007f5e0ff */
[----:B------:R-:W-:-:S04]  /*0d40*/  IMAD.HI.U32 R27, R12, R25, RZ ;  /* 0x000000190c1b7227 */ /* 0x000fc800078e00ff */
[----:B------:R-:W-:Y:S01]  /*0d50*/  IMAD R25, R21, R20, RZ ;  /* 0x0000001415197224 */ /* 0x000fe200078e02ff */
[----:B------:R-:W-:Y:S01]  /*0d60*/  IADD3.X R10, P2, PT, R27, R24, RZ, P2, !PT ;  /* 0x000000181b0a7210 */ /* 0x000fe2000175e4ff */
[----:B-----5:R-:W-:Y:S02]  /*0d70*/  IMAD R22, R12, R23, RZ ;  /* 0x000000170c167224 */ /* 0x020fe400078e02ff */
[----:B------:R-:W-:Y:S01]  /*0d80*/  IMAD.HI.U32 R20, R21, R20, RZ ;  /* 0x0000001415147227 */ /* 0x000fe200078e00ff */
[----:B------:R-:W-:Y:S02]  /*0d90*/  IADD3.X R16, P1, PT, R25, R16, RZ, P1, !PT ;  /* 0x0000001019107210 */ /* 0x000fe40000f3e4ff */
[----:B------:R-:W-:Y:S01]  /*0da0*/  IADD3.X R9, P2, PT, R22, R9, RZ, P2, !PT ;  /* 0x0000000916097210 */ /* 0x000fe2000175e4ff */
[----:B------:R-:W-:Y:S01]  /*0db0*/  IMAD.HI.U32 R24, R12, R23, RZ ;  /* 0x000000170c187227 */ /* 0x000fe200078e00ff */
[----:B------:R-:W-:-:S03]  /*0dc0*/  IADD3.X R20, P1, PT, R20, R13, RZ, P1, !PT ;  /* 0x0000000d14147210 */ /* 0x000fc60000f3e4ff */
[CC--:B------:R-:W-:Y:S01]  /*0dd0*/  IMAD R22, R21.reuse, R18.reuse, RZ ;  /* 0x0000001215167224 */ /* 0x0c0fe200078e02ff */
[----:B------:R-:W-:Y:S01]  /*0de0*/  IADD3.X R13, P2, PT, R24, R11, RZ, P2, !PT ;  /* 0x0000000b180d7210 */ /* 0x000fe2000175e4ff */
[-C--:B----4-:R-:W-:Y:S02]  /*0df0*/  IMAD R23, R12, R19.reuse, RZ ;  /* 0x000000130c177224 */ /* 0x090fe400078e02ff */
[----:B------:R-:W-:Y:S01]  /*0e00*/  IMAD.HI.U32 R18, R21, R18, RZ ;  /* 0x0000001215127227 */ /* 0x000fe200078e00ff */
[----:B------:R-:W-:Y:S01]  /*0e10*/  IADD3.X R11, P1, PT, R22, RZ, RZ, P1, !PT ;  /* 0x000000ff160b7210 */ /* 0x000fe20000f3e4ff */
[----:B------:R-:W3:Y:S01]  /*0e20*/  LDG.E R21, desc[UR4][R2.64+0x18] ;  /* 0x0000180402157981 */ /* 0x000ee2000c1e1900 */
[----:B------:R-:W-:Y:S01]  /*0e30*/  IADD3.X R23, P2, PT, R23, R16, RZ, P2, !PT ;  /* 0x0000001017177210 */ /* 0x000fe2000175e4ff */
[----:B------:R-:W-:-:S04]  /*0e40*/  IMAD.HI.U32 R19, R12, R19, RZ ;  /* 0x000000130c137227 */ /* 0x000fc800078e00ff */
[----:B------:R-:W-:Y:S01]  /*0e50*/  IMAD.X R16, RZ, RZ, R18, P1 ;  /* 0x000000ffff107224 */ /* 0x000fe200008e0612 */
[----:B------:R-:W-:Y:S01]  /*0e60*/  IADD3.X R19, P2, PT, R19, R20, RZ, P2, !PT ;  /* 0x0000001413137210 */ /* 0x000fe2000175e4ff */
[CC--:B--2---:R-:W-:Y:S02]  /*0e70*/  IMAD R18, R12.reuse, R17.reuse, RZ ;  /* 0x000000110c127224 */ /* 0x0c4fe400078e02ff */
[----:B------:R-:W-:Y:S01]  /*0e80*/  IMAD.HI.U32 R17, R12, R17, RZ ;  /* 0x000000110c117227 */ /* 0x000fe200078e00ff */
[----:B------:R-:W-:Y:S02]  /*0e90*/  IADD3.X R16, PT, PT, RZ, R16, RZ, P0, !PT ;  /* 0x00000010ff107210 */ /* 0x000fe400007fe4ff */
[----:B------:R-:W-:Y:S02]  /*0ea0*/  IADD3.X R20, P2, PT, R18, R11, RZ, P2, !PT ;  /* 0x0000000b12147210 */ /* 0x000fe4000175e4ff */
[----:B------:R-:W2:Y:S02]  /*0eb0*/  LDG.E R11, desc[UR4][R2.64+0x10] ;  /* 0x00001004020b7981 */ /* 0x000ea4000c1e1900 */
[----:B------:R-:W-:-:S05]  /*0ec0*/  IADD3.X R16, P2, PT, R17, R16, RZ, P2, !PT ;  /* 0x0000001011107210 */ /* 0x000fca000175e4ff */
[----:B------:R-:W-:-:S05]  /*0ed0*/  IMAD.X R7, RZ, RZ, R7, P2 ;  /* 0x000000ffff077224 */ /* 0x000fca00010e0607 */
[----:B------:R0:W-:Y:S04]  /*0ee0*/  STG.E desc[UR4][R2.64+0x2c], R7 ;  /* 0x00002c0702007986 */ /* 0x0001e8000c101904 */
[----:B------:R-:W4:Y:S04]  /*0ef0*/  LDG.E R17, desc[UR4][R14.64+0x10] ;  /* 0x000010040e117981 */ /* 0x000f28000c1e1900 */
[----:B------:R-:W4:Y:S04]  /*0f00*/  LDG.E R12, desc[UR4][R4.64] ;  /* 0x00000004040c7981 */ /* 0x000f28000c1e1900 */
[----:B------:R-:W5:Y:S04]  /*0f10*/  LDG.E R26, desc[UR4][R4.64+0x4] ;  /* 0x00000404041a7981 */ /* 0x000f68000c1e1900 */
[----:B------:R-:W5:Y:S04]  /*0f20*/  LDG.E R24, desc[UR4][R4.64+0xc] ;  /* 0x00000c0404187981 */ /* 0x000f68000c1e1900 */
[----:B------:R-:W5:Y:S04]  /*0f30*/  LDG.E R22, desc[UR4][R4.64+0x14] ;  /* 0x0000140404167981 */ /* 0x000f68000c1e1900 */
[----:B------:R-:W5:Y:S04]  /*0f40*/  LDG.E R18, desc[UR4][R4.64+0x1c] ;  /* 0x00001c0404127981 */ /* 0x000f68000c1e1900 */
[----:B0-----:R-:W3:Y:S01]  /*0f50*/  LDG.E R7, desc[UR4][R2.64+0x14] ;  /* 0x0000140402077981 */ /* 0x001ee2000c1e1900 */
[----:B----4-:R-:W-:-:S05]  /*0f60*/  IMAD R12, R17, R12, RZ ;  /* 0x0000000c110c7224 */ /* 0x010fca00078e02ff */
[----:B--2---:R-:W-:-:S05]  /*0f70*/  IADD3 R11, P0, PT, R12, R11, RZ ;  /* 0x0000000b0c0b7210 */ /* 0x004fca0007f1e0ff */
[----:B------:R0:W-:Y:S04]  /*0f80*/  STG.E desc[UR4][R2.64+0x10], R11 ;  /* 0x0000100b02007986 */ /* 0x0001e8000c101904 */
[----:B------:R-:W2:Y:S04]  /*0f90*/  LDG.E R12, desc[UR4][R4.64] ;  /* 0x00000004040c7981 */ /* 0x000ea8000c1e1900 */
[----:B0-----:R-:W4:Y:S01]  /*0fa0*/  LDG.E R11, desc[UR4][R2.64+0x1c] ;  /* 0x00001c04020b7981 */ /* 0x001f22000c1e1900 */
[----:B--2---:R-:W-:-:S05]  /*0fb0*/  IMAD.HI.U32 R12, R17, R12, RZ ;  /* 0x0000000c110c7227 */ /* 0x004fca00078e00ff */
[----:B---3--:R-:W-:-:S05]  /*0fc0*/  IADD3.X R7, P0, PT, R12, R7, RZ, P0, !PT ;  /* 0x000000070c077210 */ /* 0x008fca000071e4ff */
        /* <DEDUP_REMOVED lines=59> */
[----:B------:R-:W-:Y:S04]  /*1380*/  STG.E desc[UR4][R2.64+0x2c], R27 ;  /* 0x00002c1b02007986 */ /* 0x000fe8000c101904 */
[----:B------:R-:W2:Y:S02]  /*1390*/  LDG.E R7, desc[UR4][R4.64+0x1c] ;  /* 0x00001c0404077981 */ /* 0x000ea4000c1e1900 */
[----:B--2---:R-:W-:-:S05]  /*13a0*/  IMAD R7, R12, R7, RZ ;  /* 0x000000070c077224 */ /* 0x004fca00078e02ff */
[----:B0-----:R-:W-:-:S05]  /*13b0*/  IADD3.X R25, P1, PT, R7, RZ, RZ, P1, !PT ;  /* 0x000000ff07197210 */ /* 0x001fca0000f3e4ff */
[----:B------:R0:W-:Y:S04]  /*13c0*/  STG.E desc[UR4][R2.64+0x30], R25 ;  /* 0x0000301902007986 */ /* 0x0001e8000c101904 */
[----:B------:R-:W2:Y:S01]  /*13d0*/  LDG.E R7, desc[UR4][R4.64+0x1c] ;  /* 0x00001c0404077981 */ /* 0x000ea2000c1e1900 */
[CC--:B------:R-:W-:Y:S02]  /*13e0*/  IMAD R28, R17.reuse, R26.reuse, RZ ;  /* 0x0000001a111c7224 */ /* 0x0c0fe400078e02ff */
[----:B------:R-:W-:-:S04]  /*13f0*/  IMAD.HI.U32 R26, R17, R26, RZ ;  /* 0x0000001a111a7227 */ /* 0x000fc800078e00ff */
[----:B--2---:R-:W-:-:S05]  /*1400*/  IMAD.HI.U32 R7, R12, R7, RZ ;  /* 0x000000070c077227 */ /* 0x004fca00078e00ff */
[----:B------:R-:W-:-:S05]  /*1410*/  IADD3.X R11, PT, PT, R7, RZ, RZ, P1, !PT ;  /* 0x000000ff070b7210 */ /* 0x000fca0000ffe4ff */
[----:B------:R2:W-:Y:S04]  /*1420*/  STG.E desc[UR4][R2.64+0x34], R11 ;  /* 0x0000340b02007986 */ /* 0x0005e8000c101904 */
[----:B------:R-:W3:Y:S04]  /*1430*/  LDG.E R7, desc[UR4][R4.64] ;  /* 0x0000000404077981 */ /* 0x000ee8000c1e1900 */
[----:B-1----:R-:W4:Y:S01]  /*1440*/  LDG.E R21, desc[UR4][R4.64+0x8] ;  /* 0x0000080404157981 */ /* 0x002f22000c1e1900 */
[----:B------:R-:W-:-:S03]  /*1450*/  IADD3 R9, P1, PT, R28, R9, RZ ;  /* 0x000000091c097210 */ /* 0x000fc60007f3e0ff */
[----:B0-----:R-:W5:Y:S01]  /*1460*/  LDG.E R25, desc[UR4][R4.64+0x10] ;  /* 0x0000100404197981 */ /* 0x001f62000c1e1900 */
[----:B------:R-:W-:-:S03]  /*1470*/  IADD3.X R26, P1, PT, R26, R13, RZ, P1, !PT ;  /* 0x0000000d1a1a7210 */ /* 0x000fc60000f3e4ff */
[----:B------:R-:W2:Y:S01]  /*1480*/  LDG.E R13, desc[UR4][R4.64+0x18] ;  /* 0x00001804040d7981 */ /* 0x000ea2000c1e1900 */
[CC--:B------:R-:W-:Y:S02]  /*1490*/  IMAD R28, R17.reuse, R24.reuse, RZ ;  /* 0x00000018111c7224 */ /* 0x0c0fe400078e02ff */
[----:B------:R-:W-:-:S03]  /*14a0*/  IMAD.HI.U32 R24, R17, R24, RZ ;  /* 0x0000001811187227 */ /* 0x000fc600078e00ff */
[----:B------:R-:W-:Y:S01]  /*14b0*/  IADD3.X R23, P1, PT, R28, R23, RZ, P1, !PT ;  /* 0x000000171c177210 */ /* 0x000fe20000f3e4ff */
[----:B------:R-:W-:-:S03]  /*14c0*/  IMAD R27, R17, R22, RZ ;  /* 0x00000016111b7224 */ /* 0x000fc600078e02ff */
[----:B------:R-:W-:-:S04]  /*14d0*/  IADD3.X R19, P1, PT, R24, R19, RZ, P1, !PT ;  /* 0x0000001318137210 */ /* 0x000fc80000f3e4ff */
[----:B------:R-:W-:Y:S01]  /*14e0*/  IADD3.X R20, P1, PT, R27, R20, RZ, P1, !PT ;  /* 0x000000141b147210 */ /* 0x000fe20000f3e4ff */
[----:B------:R-:W-:-:S05]  /*14f0*/  IMAD.HI.U32 R27, R17, R22, RZ ;  /* 0x00000016111b7227 */ /* 0x000fca00078e00ff */
[----:B------:R-:W-:Y:S01]  /*1500*/  IADD3.X R22, P1, PT, R27, R16, RZ, P1, !PT ;  /* 0x000000101b167210 */ /* 0x000fe20000f3e4ff */
[CC--:B---3--:R-:W-:Y:S02]  /*1510*/  IMAD R28, R12.reuse, R7.reuse, RZ ;  /* 0x000000070c1c7224 */ /* 0x0c8fe400078e02ff */
[----:B------:R-:W-:-:S03]  /*1520*/  IMAD.HI.U32 R7, R12, R7, RZ ;  /* 0x000000070c077227 */ /* 0x000fc600078e00ff */
[----:B------:R-:W-:Y:S01]  /*1530*/  IADD3 R9, P2, PT, R28, R9, RZ ;  /* 0x000000091c097210 */ /* 0x000fe20007f5e0ff */
[----:B----4-:R-:W-:-:S03]  /*1540*/  IMAD R24, R12, R21, RZ ;  /* 0x000000150c187224 */ /* 0x010fc600078e02ff */
[----:B------:R-:W-:Y:S01]  /*1550*/  IADD3.X R7, P2, PT, R7, R26, RZ, P2, !PT ;  /* 0x0000001a07077210 */ /* 0x000fe2000175e4ff */
[----:B------:R-:W-:-:S03]  /*1560*/  IMAD.HI.U32 R26, R12, R21, RZ ;  /* 0x000000150c1a7227 */ /* 0x000fc600078e00ff */
[----:B------:R-:W-:Y:S01]  /*1570*/  IADD3.X R24, P2, PT, R24, R23, RZ, P2, !PT ;  /* 0x0000001718187210 */ /* 0x000fe2000175e4ff */
[CC--:B------:R-:W-:Y:S02]  /*1580*/  IMAD R21, R17.reuse, R18.reuse, RZ ;  /* 0x0000001211157224 */ /* 0x0c0fe400078e02ff */
[----:B-----5:R-:W-:Y:S01]  /*1590*/  IMAD R23, R12, R25, RZ ;  /* 0x000000190c177224 */ /* 0x020fe200078e02ff */
[----:B------:R-:W-:Y:S01]  /*15a0*/  IADD3.X R16, P2, PT, R26, R19, RZ, P2, !PT ;  /* 0x000000131a107210 */ /* 0x000fe2000175e4ff */
[----:B------:R-:W-:Y:S01]  /*15b0*/  IMAD.HI.U32 R19, R17, R18, RZ ;  /* 0x0000001211137227 */ /* 0x000fe200078e00ff */
[----:B------:R-:W-:Y:S02]  /*15c0*/  IADD3.X R17, P1, PT, R21, RZ, RZ, P1, !PT ;  /* 0x000000ff15117210 */ /* 0x000fe40000f3e4ff */
[----:B------:R-:W-:Y:S01]  /*15d0*/  IADD3.X R18, P2, PT, R23, R20, RZ, P2, !PT ;  /* 0x0000001417127210 */ /* 0x000fe2000175e4ff */
[C---:B------:R-:W-:Y:S01]  /*15e0*/  IMAD.HI.U32 R25, R12.reuse, R25, RZ ;  /* 0x000000190c197227 */ /* 0x040fe200078e00ff */
[----:B------:R-:W3:Y:S03]  /*15f0*/  LDG.E R23, desc[UR4][R2.64+0x1c] ;  /* 0x00001c0402177981 */ /* 0x000ee6000c1e1900 */
[----:B------:R-:W-:Y:S01]  /*1600*/  IMAD.X R19, RZ, RZ, R19, P1 ;  /* 0x000000ffff137224 */ /* 0x000fe200008e0613 */
[----:B------:R-:W-:Y:S01]  /*1610*/  IADD3.X R22, P2, PT, R25, R22, RZ, P2, !PT ;  /* 0x0000001619167210 */ /* 0x000fe2000175e4ff */
[CC--:B--2---:R-:W-:Y:S01]  /*1620*/  IMAD R20, R12.reuse, R13.reuse, RZ ;  /* 0x0000000d0c147224 */ /* 0x0c4fe200078e02ff */
[----:B------:R-:W2:Y:S01]  /*1630*/  LDG.E R25, desc[UR4][R2.64+0x20] ;  /* 0x0000200402197981 */ /* 0x000ea2000c1e1900 */
[----:B------:R-:W-:Y:S01]  /*1640*/  IMAD.HI.U32 R12, R12, R13, RZ ;  /* 0x0000000d0c0c7227 */ /* 0x000fe200078e00ff */
[----:B------:R-:W-:-:S02]  /*1650*/  IADD3.X R13, PT, PT, RZ, R19, RZ, P0, !PT ;  /* 0x00000013ff0d7210 */ /* 0x000fc400007fe4ff */
[----:B------:R-:W-:Y:S02]  /*1660*/  IADD3.X R20, P2, PT, R20, R17, RZ, P2, !PT ;  /* 0x0000001114147210 */ /* 0x000fe4000175e4ff */
[----:B------:R-:W4:Y:S02]  /*1670*/  LDG.E R17, desc[UR4][R2.64+0x18] ;  /* 0x0000180402117981 */ /* 0x000f24000c1e1900 */
[----:B------:R-:W-:-:S05]  /*1680*/  IADD3.X R13, P2, PT, R12, R13, RZ, P2, !PT ;  /* 0x0000000d0c0d7210 */ /* 0x000fca000175e4ff */
[----:B------:R-:W-:-:S05]  /*1690*/  IMAD.X R19, RZ, RZ, R11, P2 ;  /* 0x000000ffff137224 */ /* 0x000fca00010e060b */
[----:B------:R0:W-:Y:S04]  /*16a0*/  STG.E desc[UR4][R2.64+0x34], R19 ;  /* 0x0000341302007986 */ /* 0x0001e8000c101904 */
[----:B------:R-:W5:Y:S04]  /*16b0*/  LDG.E R12, desc[UR4][R14.64+0x18] ;  /* 0x000018040e0c7981 */ /* 0x000f68000c1e1900 */
[----:B------:R-:W5:Y:S04]  /*16c0*/  LDG.E R11, desc[UR4][R4.64] ;  /* 0x00000004040b7981 */ /* 0x000f68000c1e1900 */
[----:B------:R-:W2:Y:S04]  /*16d0*/  LDG.E R29, desc[UR4][R4.64+0x4] ;  /* 0x00000404041d7981 */ /* 0x000ea8000c1e1900 */
[----:B------:R-:W2:Y:S01]  /*16e0*/  LDG.E R27, desc[UR4][R4.64+0xc] ;  /* 0x00000c04041b7981 */ /* 0x000ea2000c1e1900 */
[----:B-----5:R-:W-:-:S03]  /*16f0*/  IMAD R26, R12, R11, RZ ;  /* 0x0000000b0c1a7224 */ /* 0x020fc600078e02ff */
[----:B------:R-:W5:Y:S02]  /*1700*/  LDG.E R11, desc[UR4][R4.64+0x1c] ;  /* 0x00001c04040b7981 */ /* 0x000f64000c1e1900 */
[----:B----4-:R-:W-:Y:S02]  /*1710*/  IADD3 R21, P0, PT, R26, R17, RZ ;  /* 0x000000111a157210 */ /* 0x010fe40007f1e0ff */
[----:B------:R-:W4:Y:S04]  /*1720*/  LDG.E R17, desc[UR4][R4.64+0x14] ;  /* 0x0000140404117981 */ /* 0x000f28000c1e1900 */
[----:B------:R1:W-:Y:S04]  /*1730*/  STG.E desc[UR4][R2.64+0x18], R21 ;  /* 0x0000181502007986 */ /* 0x0003e8000c101904 */
[----:B0-----:R-:W3:Y:S04]  /*1740*/  LDG.E R19, desc[UR4][R4.64] ;  /* 0x0000000404137981 */ /* 0x001ee8000c1e1900 */
[----:B-1----:R-:W5:Y:S01]  /*1750*/  LDG.E R21, desc[UR4][R2.64+0x24] ;  /* 0x0000240402157981 */ /* 0x002f62000c1e1900 */
[----:B---3--:R-:W-:-:S05]  /*1760*/  IMAD.HI.U32 R26, R12, R19, RZ ;  /* 0x000000130c1a7227 */ /* 0x008fca00078e00ff */
[----:B------:R-:W-:-:S05]  /*1770*/  IADD3.X R23, P0, PT, R26, R23, RZ, P0, !PT ;  /* 0x000000171a177210 */ /* 0x000fca000071e4ff */
[----:B------:R0:W-:Y:S04]  /*1780*/  STG.E desc[UR4][R2.64+0x1c], R23 ;  /* 0x00001c1702007986 */ /* 0x0001e8000c101904 */
[----:B------:R-:W3:Y:S04]  /*1790*/  LDG.E R19, desc[UR4][R4.64+0x8] ;  /* 0x0000080404137981 */ /* 0x000ee8000c1e1900 */
[----:B0-----:R-:W4:Y:S01]  /*17a0*/  LDG.E R23, desc[UR4][R2.64+0x28] ;  /* 0x0000280402177981 */ /* 0x001f22000c1e1900 */
[----:B---3--:R-:W-:-:S05]  /*17b0*/  IMAD R26, R12, R19, RZ ;  /* 0x000000130c1a7224 */ /* 0x008fca00078e02ff */
[----:B--2---:R-:W-:-:S05]  /*17c0*/  IADD3.X R25, P0, PT, R26, R25, RZ, P0, !PT ;  /* 0x000000191a197210 */ /* 0x004fca000071e4ff */
[----:B------:R0:W-:Y:S04]  /*17d0*/  STG.E desc[UR4][R2.64+0x20], R25 ;  /* 0x0000201902007986 */ /* 0x0001e8000c101904 */
[----:B------:R-:W2:Y:S04]  /*17e0*/  LDG.E R19, desc[UR4][R4.64+0x8] ;  /* 0x0000080404137981 */ /* 0x000ea8000c1e1900 */
[----:B0-----:R-:W3:Y:S01]  /*17f0*/  LDG.E R25, desc[UR4][R2.64+0x2c] ;  /* 0x00002c0402197981 */ /* 0x001ee2000c1e1900 */
[----:B--2---:R-:W-:-:S05]  /*1800*/  IMAD.HI.U32 R26, R12, R19, RZ ;  /* 0x000000130c1a7227 */ /* 0x004fca00078e00ff */
[----:B-----5:R-:W-:-:S05]  /*1810*/  IADD3.X R21, P0, PT, R26, R21, RZ, P0, !PT ;  /* 0x000000151a157210 */ /* 0x020fca000071e4ff */
[----:B------:R0:W-:Y:S04]  /*1820*/  STG.E desc[UR4][R2.64+0x24], R21 ;  /* 0x0000241502007986 */ /* 0x0001e8000c101904 */
[----:B------:R-:W2:Y:S04]  /*1830*/  LDG.E R19, desc[UR4][R4.64+0x10] ;  /* 0x0000100404137981 */ /* 0x000ea8000c1e1900 */
[----:B0-----:R-:W5:Y:S01]  /*1840*/  LDG.E R21, desc[UR4][R2.64+0x30] ;  /* 0x0000300402157981 */ /* 0x001f62000c1e1900 */
[----:B--2---:R-:W-:-:S05]  /*1850*/  IMAD R26, R12, R19, RZ ;  /* 0x000000130c1a7224 */ /* 0x004fca00078e02ff */
[----:B----4-:R-:W-:-:S05]  /*1860*/  IADD3.X R23, P0, PT, R26, R23, RZ, P0, !PT ;  /* 0x000000171a177210 */ /* 0x010fca000071e4ff */
        /* <DEDUP_REMOVED lines=9> */
[----:B-----5:R-:W-:-:S05]  /*1900*/  IADD3.X R21, P0, PT, R26, R21, RZ, P0, !PT ;  /* 0x000000151a157210 */ /* 0x020fca000071e4ff */
[----:B------:R0:W-:Y:S04]  /*1910*/  STG.E desc[UR4][R2.64+0x30], R21 ;  /* 0x0000301502007986 */ /* 0x0001e8000c101904 */
[----:B------:R-:W2:Y:S04]  /*1920*/  LDG.E R19, desc[UR4][R4.64+0x18] ;  /* 0x0000180404137981 */ /* 0x000ea8000c1e1900 */
[----:B0-----:R-:W5:Y:S01]  /*1930*/  LDG.E R21, desc[UR4][R2.64+0x24] ;  /* 0x0000240402157981 */ /* 0x001f62000c1e1900 */
[----:B--2---:R-:W-:-:S05]  /*1940*/  IMAD.HI.U32 R26, R12, R19, RZ ;  /* 0x000000130c1a7227 */ /* 0x004fca00078e00ff */
[----:B----4-:R-:W-:-:S05]  /*1950*/  IADD3.X R23, P0, PT, R26, R23, RZ, P0, !PT ;  /* 0x000000171a177210 */ /* 0x010fca000071e4ff */
[----:B------:R0:W-:Y:S04]  /*1960*/  STG.E desc[UR4][R2.64+0x34], R23 ;  /* 0x0000341702007986 */ /* 0x0001e8000c101904 */
[----:B------:R-:W2:Y:S04]  /*1970*/  LDG.E R14, desc[UR4][R14.64+0x1c] ;  /* 0x00001c040e0e7981 */ /* 0x000ea8000c1e1900 */
[----:B------:R-:W2:Y:S04]  /*1980*/  LDG.E R19, desc[UR4][R4.64+0x4] ;  /* 0x0000040404137981 */ /* 0x000ea8000c1e1900 */
[----:B0-----:R-:W4:Y:S01]  /*1990*/  LDG.E R23, desc[UR4][R2.64+0x2c] ;  /* 0x00002c0402177981 */ /* 0x001f22000c1e1900 */
[----:B--2---:R-:W-:-:S05]  /*19a0*/  IMAD R26, R14, R19, RZ ;  /* 0x000000130e1a7224 */ /* 0x004fca00078e02ff */
[----:B---3--:R-:W-:-:S05]  /*19b0*/  IADD3 R25, P1, PT, R26, R25, RZ ;  /* 0x000000191a197210 */ /* 0x008fca0007f3e0ff */
[----:B------:R-:W-:Y:S04]  /*19c0*/  STG.E desc[UR4][R2.64+0x20], R25 ;  /* 0x0000201902007986 */ /* 0x000fe8000c101904 */
[----:B------:R-:W2:Y:S02]  /*19d0*/  LDG.E R19, desc[UR4][R4.64+0x4] ;  /* 0x0000040404137981 */ /* 0x000ea4000c1e1900 */
[----:B--2---:R-:W-:Y:S02]  /*19e0*/  IMAD.HI.U32 R26, R14, R19, RZ ;  /* 0x000000130e1a7227 */ /* 0x004fe400078e00ff */
[----:B------:R-:W2:Y:S03]  /*19f0*/  LDG.E R19, desc[UR4][R2.64+0x28] ;  /* 0x0000280402137981 */ /* 0x000ea6000c1e1900 */
[----:B-----5:R-:W-:-:S05]  /*1a00*/  IADD3.X R21, P1, PT, R26, R21, RZ, P1, !PT ;  /* 0x000000151a157210 */ /* 0x020fca0000f3e4ff */
[----:B------:R0:W-:Y:S04]  /*1a10*/  STG.E desc[UR4][R2.64+0x24], R21 ;  /* 0x0000241502007986 */ /* 0x0001e8000c101904 */
[----:B------:R-:W3:Y:S04]  /*1a20*/  LDG.E R15, desc[UR4][R4.64+0xc] ;  /* 0x00000c04040f7981 */ /* 0x000ee8000c1e1900 */
[----:B0-----:R-:W5:Y:S01]  /*1a30*/  LDG.E R21, desc[UR4][R2.64+0x30] ;  /* 0x0000300402157981 */ /* 0x001f62000c1e1900 */
[----:B---3--:R-:W-:-:S05]  /*1a40*/  IMAD R26, R14, R15, RZ ;  /* 0x0000000f0e1a7224 */ /* 0x008fca00078e02ff */
[----:B--2---:R-:W-:-:S05]  /*1a50*/  IADD3.X R19, P1, PT, R26, R19, RZ, P1, !PT ;  /* 0x000000131a137210 */ /* 0x004fca0000f3e4ff */
[----:B------:R0:W-:Y:S04]  /*1a60*/  STG.E desc[UR4][R2.64+0x28], R19 ;  /* 0x0000281302007986 */ /* 0x0001e8000c101904 */
[----:B------:R-:W2:Y:S04]  /*1a70*/  LDG.E R15, desc[UR4][R4.64+0xc] ;  /* 0x00000c04040f7981 */ /* 0x000ea8000c1e1900 */
[----:B0-----:R-:W3:Y:S01]  /*1a80*/  LDG.E R19, desc[UR4][R2.64+0x34] ;  /* 0x0000340402137981 */ /* 0x001ee2000c1e1900 */
[----:B--2---:R-:W-:-:S05]  /*1a90*/  IMAD.HI.U32 R26, R14, R15, RZ ;  /* 0x0000000f0e1a7227 */ /* 0x004fca00078e00ff */
[----:B----4-:R-:W-:-:S05]  /*1aa0*/  IADD3.X R23, P1, PT, R26, R23, RZ, P1, !PT ;  /* 0x000000171a177210 */ /* 0x010fca0000f3e4ff */
[----:B------:R-:W-:Y:S04]  /*1ab0*/  STG.E desc[UR4][R2.64+0x2c], R23 ;  /* 0x00002c1702007986 */ /* 0x000fe8000c101904 */
        /* <DEDUP_REMOVED lines=8> */
[----:B------:R-:W2:Y:S02]  /*1b40*/  LDG.E R15, desc[UR4][R4.64+0x1c] ;  /* 0x00001c04040f7981 */ /* 0x000ea4000c1e1900 */
[----:B--2---:R-:W-:-:S05]  /*1b50*/  IMAD R15, R14, R15, RZ ;  /* 0x0000000f0e0f7224 */ /* 0x004fca00078e02ff */
[----:B------:R-:W-:-:S05]  /*1b60*/  IADD3.X R26, P1, PT, R15, RZ, RZ, P1, !PT ;  /* 0x000000ff0f1a7210 */ /* 0x000fca0000f3e4ff */
[----:B------:R2:W-:Y:S04]  /*1b70*/  STG.E desc[UR4][R2.64+0x38], R26 ;  /* 0x0000381a02007986 */ /* 0x0005e8000c101904 */
[----:B------:R-:W3:Y:S01]  /*1b80*/  LDG.E R15, desc[UR4][R4.64+0x1c] ;  /* 0x00001c04040f7981 */ /* 0x000ee2000c1e1900 */
[CC--:B0-----:R-:W-:Y:S02]  /*1b90*/  IMAD R21, R12.reuse, R29.reuse, RZ ;  /* 0x0000001d0c157224 */ /* 0x0c1fe400078e02ff */
[----:B------:R-:W-:-:S04]  /*1ba0*/  IMAD.HI.U32 R29, R12, R29, RZ ;  /* 0x0000001d0c1d7227 */ /* 0x000fc800078e00ff */
[----:B---3--:R-:W-:-:S05]  /*1bb0*/  IMAD.HI.U32 R15, R14, R15, RZ ;  /* 0x0000000f0e0f7227 */ /* 0x008fca00078e00ff */
[----:B------:R-:W-:-:S05]  /*1bc0*/  IADD3.X R15, PT, PT, R15, RZ, RZ, P1, !PT ;  /* 0x000000ff0f0f7210 */ /* 0x000fca0000ffe4ff */
[----:B------:R0:W-:Y:S04]  /*1bd0*/  STG.E desc[UR4][R2.64+0x3c], R15 ;  /* 0x00003c0f02007986 */ /* 0x0001e8000c101904 */
[----:B------:R-:W3:Y:S04]  /*1be0*/  LDG.E R23, desc[UR4][R4.64] ;  /* 0x0000000404177981 */ /* 0x000ee8000c1e1900 */
[----:B------:R-:W4:Y:S01]  /*1bf0*/  LDG.E R19, desc[UR4][R4.64+0x8] ;  /* 0x0000080404137981 */ /* 0x000f22000c1e1900 */
[----:B------:R-:W-:-:S03]  /*1c00*/  IADD3 R24, P1, PT, R21, R24, RZ ;  /* 0x0000001815187210 */ /* 0x000fc60007f3e0ff */
[----:B------:R-:W2:Y:S04]  /*1c10*/  LDG.E R21, desc[UR4][R4.64+0x10] ;  /* 0x0000100404157981 */ /* 0x000ea8000c1e1900 */
[----:B-1----:R1:W5:Y:S01]  /*1c20*/  LDG.E R25, desc[UR4][R4.64+0x18] ;  /* 0x0000180404197981 */ /* 0x002362000c1e1900 */
[----:B------:R-:W-:Y:S01]  /*1c30*/  IADD3.X R16, P1, PT, R29, R16, RZ, P1, !PT ;  /* 0x000000101d107210 */ /* 0x000fe20000f3e4ff */
[CC--:B------:R-:W-:Y:S02]  /*1c40*/  IMAD R29, R12.reuse, R27.reuse, RZ ;  /* 0x0000001b0c1d7224 */ /* 0x0c0fe400078e02ff */
[----:B------:R-:W-:-:S03]  /*1c50*/  IMAD.HI.U32 R27, R12, R27, RZ ;  /* 0x0000001b0c1b7227 */ /* 0x000fc600078e00ff */
[----:B------:R-:W-:Y:S01]  /*1c60*/  IADD3.X R18, P1, PT, R29, R18, RZ, P1, !PT ;  /* 0x000000121d127210 */ /* 0x000fe20000f3e4ff */
[----:B------:R-:W5:Y:S03]  /*1c70*/  LDG.E R5, desc[UR4][R2.64+0x4] ;  /* 0x0000040402057981 */ /* 0x000f66000c1e1900 */
[----:B------:R-:W-:Y:S01]  /*1c80*/  IADD3.X R22, P1, PT, R27, R22, RZ, P1, !PT ;  /* 0x000000161b167210 */ /* 0x000fe20000f3e4ff */
[CC--:B------:R-:W-:Y:S02]  /*1c90*/  IMAD R27, R12.reuse, R17.reuse, RZ ;  /* 0x000000110c1b7224 */ /* 0x0c0fe400078e02ff */
[----:B-1----:R-:W-:Y:S02]  /*1ca0*/  IMAD.HI.U32 R4, R12, R17, RZ ;  /* 0x000000110c047227 */ /* 0x002fe400078e00ff */
[----:B------:R-:W5:Y:S01]  /*1cb0*/  LDG.E R17, desc[UR4][R2.64+0x8] ;  /* 0x0000080402117981 */ /* 0x000f62000c1e1900 */
[----:B------:R-:W-:-:S03]  /*1cc0*/  IADD3.X R20, P1, PT, R27, R20, RZ, P1, !PT ;  /* 0x000000141b147210 */ /* 0x000fc60000f3e4ff */
[----:B------:R-:W5:Y:S01]  /*1cd0*/  LDG.E R27, desc[UR4][R2.64+0xc] ;  /* 0x00000c04021b7981 */ /* 0x000f62000c1e1900 */
[----:B------:R-:W-:-:S03]  /*1ce0*/  IADD3.X R13, P1, PT, R4, R13, RZ, P1, !PT ;  /* 0x0000000d040d7210 */ /* 0x000fc60000f3e4ff */
[----:B------:R-:W5:Y:S01]  /*1cf0*/  LDG.E R4, desc[UR4][R2.64+0x14] ;  /* 0x0000140402047981 */ /* 0x000f62000c1e1900 */
[CC--:B---3--:R-:W-:Y:S02]  /*1d00*/  IMAD R29, R14.reuse, R23.reuse, RZ ;  /* 0x000000170e1d7224 */ /* 0x0c8fe400078e02ff */
[----:B------:R-:W-:-:S03]  /*1d10*/  IMAD.HI.U32 R23, R14, R23, RZ ;  /* 0x000000170e177227 */ /* 0x000fc600078e00ff */
[----:B------:R-:W-:-:S04]  /*1d20*/  IADD3 R24, P2, PT, R29, R24, RZ ;  /* 0x000000181d187210 */ /* 0x000fc80007f5e0ff */
[----:B------:R-:W-:Y:S02]  /*1d30*/  IADD3.X R16, P2, PT, R23, R16, RZ, P2, !PT ;  /* 0x0000001017107210 */ /* 0x000fe4000175e4ff */
[----:B------:R-:W3:Y:S01]  /*1d40*/  LDG.E R23, desc[UR4][R2.64+0x10] ;  /* 0x0000100402177981 */ /* 0x000ee2000c1e1900 */
[CC--:B----4-:R-:W-:Y:S02]  /*1d50*/  IMAD R29, R14.reuse, R19.reuse, RZ ;  /* 0x000000130e1d7224 */ /* 0x0d0fe400078e02ff */
[----:B------:R-:W-:-:S03]  /*1d60*/  IMAD.HI.U32 R19, R14, R19, RZ ;  /* 0x000000130e137227 */ /* 0x000fc600078e00ff */
[----:B------:R-:W-:Y:S01]  /*1d70*/  IADD3.X R18, P2, PT, R29, R18, RZ, P2, !PT ;  /* 0x000000121d127210 */ /* 0x000fe2000175e4ff */
[CC--:B--2---:R-:W-:Y:S01]  /*1d80*/  IMAD.HI.U32 R26, R14.reuse, R21.reuse, RZ ;  /* 0x000000150e1a7227 */ /* 0x0c4fe200078e00ff */
[----:B------:R-:W2:Y:S02]  /*1d90*/  LDG.E R29, desc[UR4][R2.64+0x2c] ;  /* 0x00002c04021d7981 */ /* 0x000ea4000c1e1900 */
[----:B------:R-:W-:Y:S01]  /*1da0*/  IADD3.X R22, P2, PT, R19, R22, RZ, P2, !PT ;  /* 0x0000001613167210 */ /* 0x000fe2000175e4ff */
[C---:B------:R-:W-:Y:S02]  /*1db0*/  IMAD R19, R14.reuse, R21, RZ ;  /* 0x000000150e137224 */ /* 0x040fe400078e02ff */
[----:B-----5:R-:W-:Y:S01]  /*1dc0*/  IMAD.HI.U32 R28, R14, R25, RZ ;  /* 0x000000190e1c7227 */ /* 0x020fe200078e00ff */
[----:B------:R-:W4:Y:S02]  /*1dd0*/  LDG.E R21, desc[UR4][R2.64+0x28] ;  /* 0x0000280402157981 */ /* 0x000f24000c1e1900 */
[----:B------:R-:W-:Y:S01]  /*1de0*/  IADD3.X R20, P2, PT, R19, R20, RZ, P2, !PT ;  /* 0x0000001413147210 */ /* 0x000fe2000175e4ff */
[----:B------:R-:W-:-:S02]  /*1df0*/  IMAD R19, R12, R11, RZ ;  /* 0x0000000b0c137224 */ /* 0x000fc400078e02ff */
[----:B------:R-:W-:-:S03]  /*1e00*/  IMAD.HI.U32 R12, R12, R11, RZ ;  /* 0x0000000b0c0c7227 */ /* 0x000fc600078e00ff */
[----:B------:R-:W-:Y:S02]  /*1e10*/  IADD3.X R11, P1, PT, R19, RZ, RZ, P1, !PT ;  /* 0x000000ff130b7210 */ /* 0x000fe40000f3e4ff */
[----:B------:R-:W-:Y:S01]  /*1e20*/  IADD3.X R13, P2, PT, R26, R13, RZ, P2, !PT ;  /* 0x0000000d1a0d7210 */ /* 0x000fe2000175e4ff */
[----:B------:R-:W-:Y:S01]  /*1e30*/  IMAD R26, R14, R25, RZ ;  /* 0x000000190e1a7224 */ /* 0x000fe200078e02ff */
[----:B------:R-:W5:Y:S01]  /*1e40*/  LDG.E R19, desc[UR4][R2.64+0x1c] ;  /* 0x00001c0402137981 */ /* 0x000f62000c1e1900 */
[----:B------:R-:W-:-:S03]  /*1e50*/  IMAD.X R12, RZ, RZ, R12, P1 ;  /* 0x000000ffff0c7224 */ /* 0x000fc600008e060c */
[----:B------:R-:W-:Y:S01]  /*1e60*/  IADD3.X R14, P2, PT, R26, R11, RZ, P2, !PT ;  /* 0x0000000b1a0e7210 */ /* 0x000fe2000175e4ff */
[----:B------:R-:W2:Y:S01]  /*1e70*/  LDG.E R25, desc[UR4][R2.64+0x20] ;  /* 0x0000200402197981 */ /* 0x000ea2000c1e1900 */
[----:B------:R-:W-:-:S03]  /*1e80*/  IADD3.X R11, PT, PT, RZ, R12, RZ, P0, !PT ;  /* 0x0000000cff0b7210 */ /* 0x000fc600007fe4ff */
[----:B------:R-:W4:Y:S01]  /*1e90*/  LDG.E R12, desc[UR4][R2.64+0x18] ;  /* 0x00001804020c7981 */ /* 0x000f22000c1e1900 */
[----:B------:R-:W-:-:S05]  /*1ea0*/  IADD3.X R11, P2, PT, R28, R11, RZ, P2, !PT ;  /* 0x0000000b1c0b7210 */ /* 0x000fca000175e4ff */
[----:B------:R-:W-:Y:S02]  /*1eb0*/  IMAD.X R26, RZ, RZ, R15, P2 ;  /* 0x000000ffff1a7224 */ /* 0x000fe400010e060f */
[----:B0-----:R-:W2:Y:S01]  /*1ec0*/  LDG.E R15, desc[UR4][R2.64+0x24] ;  /* 0x00002404020f7981 */ /* 0x001ea2000c1e1900 */
[----:B------:R-:W-:-:S03]  /*1ed0*/  IADD3 R5, P0, PT, R6, R5, RZ ;  /* 0x0000000506057210 */ /* 0x000fc60007f1e0ff */
[----:B------:R-:W2:Y:S01]  /*1ee0*/  LDG.E R6, desc[UR4][R2.64+0x38] ;  /* 0x0000380402067981 */ /* 0x000ea2000c1e1900 */
[----:B------:R-:W-:-:S03]  /*1ef0*/  IADD3.X R17, P0, PT, R0, R17, RZ, P0, !PT ;  /* 0x0000001100117210 */ /* 0x000fc6000071e4ff */
[----:B------:R-:W2:Y:S01]  /*1f00*/  LDG.E R0, desc[UR4][R2.64+0x30] ;  /* 0x0000300402007981 */ /* 0x000ea2000c1e1900 */
[----:B------:R-:W-:-:S03]  /*1f10*/  IADD3.X R8, P0, PT, R8, R27, RZ, P0, !PT ;  /* 0x0000001b08087210 */ /* 0x000fc6000071e4ff */
[----:B------:R-:W2:Y:S04]  /*1f20*/  LDG.E R27, desc[UR4][R2.64+0x34] ;  /* 0x00003404021b7981 */ /* 0x000ea8000c1e1900 */
[----:B------:R-:W-:Y:S01]  /*1f30*/  STG.E desc[UR4][R2.64+0x3c], R26 ;  /* 0x00003c1a02007986 */ /* 0x000fe2000c101904 */
[----:B---3--:R-:W-:-:S04]  /*1f40*/  IADD3.X R23, P0, PT, R10, R23, RZ, P0, !PT ;  /* 0x000000170a177210 */ /* 0x008fc8000071e4ff */
[----:B------:R-:W-:Y:S02]  /*1f50*/  IADD3.X R9, P0, PT, R9, R4, RZ, P0, !PT ;  /* 0x0000000409097210 */ /* 0x000fe4000071e4ff */
[----:B------:R-:W3:Y:S02]  /*1f60*/  LDG.E R4, desc[UR4][R2.64+0x3c] ;  /* 0x00003c0402047981 */ /* 0x000ee4000c1e1900 */
[----:B----4-:R-:W-:-:S04]  /*1f70*/  IADD3.X R7, P0, PT, R7, R12, RZ, P0, !PT ;  /* 0x0000000c07077210 */ /* 0x010fc8000071e4ff */
[----:B-----5:R-:W-:-:S04]  /*1f80*/  IADD3.X R19, P0, PT, R24, R19, RZ, P0, !PT ;  /* 0x0000001318137210 */ /* 0x020fc8000071e4ff */
[----:B--2---:R-:W-:-:S04]  /*1f90*/  IADD3.X R25, P0, PT, R16, R25, RZ, P0, !PT ;  /* 0x0000001910197210 */ /* 0x004fc8000071e4ff */
[----:B------:R-:W-:-:S04]  /*1fa0*/  IADD3.X R15, P0, PT, R18, R15, RZ, P0, !PT ;  /* 0x0000000f120f7210 */ /* 0x000fc8000071e4ff */
[----:B------:R-:W-:-:S04]  /*1fb0*/  IADD3.X R21, P0, PT, R22, R21, RZ, P0, !PT ;  /* 0x0000001516157210 */ /* 0x000fc8000071e4ff */
[----:B------:R-:W-:-:S04]  /*1fc0*/  IADD3.X R29, P0, PT, R20, R29, RZ, P0, !PT ;  /* 0x0000001d141d7210 */ /* 0x000fc8000071e4ff */
[----:B------:R-:W-:-:S04]  /*1fd0*/  IADD3.X R13, P0, PT, R13, R0, RZ, P0, !PT ;  /* 0x000000000d0d7210 */ /* 0x000fc8000071e4ff */
[----:B------:R-:W-:Y:S01]  /*1fe0*/  IADD3.X R27, P0, PT, R14, R27, RZ, P0, !PT ;  /* 0x0000001b0e1b7210 */ /* 0x000fe2000071e4ff */
[----:B------:R3:W-:Y:S03]  /*1ff0*/  STG.E desc[UR4][R2.64+0x4], R5 ;  /* 0x0000040502007986 */ /* 0x0007e6000c101904 */
[----:B------:R-:W-:Y:S01]  /*2000*/  IADD3.X R11, P0, PT, R11, R6, RZ, P0, !PT ;  /* 0x000000060b0b7210 */ /* 0x000fe2000071e4ff */
[----:B------:R-:W-:Y:S04]  /*2010*/  STG.E desc[UR4][R2.64+0x8], R17 ;  /* 0x0000081102007986 */ /* 0x000fe8000c101904 */
        /* <DEDUP_REMOVED lines=11> */
[----:B------:R-:W-:Y:S01]  /*20d0*/  STG.E desc[UR4][R2.64+0x38], R11 ;  /* 0x0000380b02007986 */ /* 0x000fe2000c101904 */
[----:B---3--:R-:W-:-:S05]  /*20e0*/  IADD3.X R5, PT, PT, RZ, R4, RZ, P0, !PT ;  /* 0x00000004ff057210 */ /* 0x008fca00007fe4ff */
[----:B------:R-:W-:Y:S01]  /*20f0*/  STG.E desc[UR4][R2.64+0x3c], R5 ;  /* 0x00003c0502007986 */ /* 0x000fe2000c101904 */
[----:B------:R-:W-:Y:S05]  /*2100*/  EXIT ;  /* 0x000000000000794d */ /* 0x000fea0003800000 */
.L_x_0:
[----:B------:R-:W-:-:S00]  /*2110*/  BRA `(.L_x_0) ;  /* 0xfffffffc00fc7947 */ /* 0x000fc0000383ffff */
[----:B------:R-:W-:-:S00]  /*2120*/  NOP ;  /* 0x0000000000007918 */ /* 0x000fc00000000000 */
        /* <DEDUP_REMOVED lines=13> */
.L_x_1:


//--------------------- .nv.shared.reserved.0     --------------------------
	.section	.nv.shared.reserved.0,"aw",@nobits
	.weak		__nv_reservedSMEM_offset_0_alias
	.size		__nv_reservedSMEM_offset_0_alias, 0, 64
	.other		__nv_reservedSMEM_offset_0_alias,@"STO_CUDA_RESERVED_SHARED STV_DEFAULT"
__nv_reservedSMEM_offset_0_alias:
	.zero		0
	.zero		64


//--------------------- .nv.constant0._Z17multVectorsKernelPK6bigintS1_P11bigint_widem --------------------------
	.section	.nv.constant0._Z17multVectorsKernelPK6bigintS1_P11bigint_widem,"a",@progbits
	.sectionflags	@""
	.align	4
.nv.constant0._Z17multVectorsKernelPK6bigintS1_P11bigint_widem:
	.zero		928


//--------------------- SYMBOLS --------------------------

	.type		.nv.reservedSmem.offset0,@object
	.size		.nv.reservedSmem.offset0,0x4
